//
// Generated by NVIDIA NVVM Compiler
//
// Compiler Build ID: CL-36424714
// Cuda compilation tools, release 13.0, V13.0.88
// Based on NVVM 20.0.0
//

.version 9.0
.target sm_100
.address_size 64

	// .globl	_Z12compute_lossPfPiS_ii
.extern .shared .align 16 .b8 shmem[];

.visible .entry _Z12compute_lossPfPiS_ii(
	.param .u64 .ptr .align 1 _Z12compute_lossPfPiS_ii_param_0,
	.param .u64 .ptr .align 1 _Z12compute_lossPfPiS_ii_param_1,
	.param .u64 .ptr .align 1 _Z12compute_lossPfPiS_ii_param_2,
	.param .u32 _Z12compute_lossPfPiS_ii_param_3,
	.param .u32 _Z12compute_lossPfPiS_ii_param_4
)
{
	.reg .pred 	%p<56>;
	.reg .b32 	%r<95>;
	.reg .b32 	%f<320>;
	.reg .b64 	%rd<44>;

	ld.param.u64 	%rd12, [_Z12compute_lossPfPiS_ii_param_0];
	ld.param.u64 	%rd13, [_Z12compute_lossPfPiS_ii_param_1];
	ld.param.u64 	%rd14, [_Z12compute_lossPfPiS_ii_param_2];
	ld.param.u32 	%r39, [_Z12compute_lossPfPiS_ii_param_3];
	ld.param.u32 	%r38, [_Z12compute_lossPfPiS_ii_param_4];
	mov.u32 	%r1, %tid.x;
	mov.u32 	%r2, %ctaid.x;
	setp.ge.s32 	%p1, %r2, %r39;
	@%p1 bra 	$L__BB0_33;
	cvta.to.global.u64 	%rd15, %rd13;
	cvta.to.global.u64 	%rd1, %rd12;
	mul.lo.s32 	%r3, %r38, %r2;
	mul.wide.s32 	%rd16, %r3, 4;
	add.s64 	%rd2, %rd1, %rd16;
	mul.wide.u32 	%rd17, %r2, 4;
	add.s64 	%rd18, %rd15, %rd17;
	ld.global.u32 	%r4, [%rd18];
	ld.global.f32 	%f310, [%rd2];
	setp.lt.s32 	%p2, %r38, 2;
	@%p2 bra 	$L__BB0_15;
	add.s32 	%r5, %r38, -1;
	add.s32 	%r41, %r38, -2;
	and.b32  	%r6, %r5, 15;
	setp.lt.u32 	%p3, %r41, 15;
	mov.b32 	%r85, 1;
	@%p3 bra 	$L__BB0_6;
	and.b32  	%r43, %r5, -16;
	neg.s32 	%r89, %r43;
	add.s64 	%rd20, %rd16, %rd1;
	add.s64 	%rd42, %rd20, 32;
	mov.b32 	%r88, 0;
$L__BB0_4:
	.pragma "nounroll";
	ld.global.f32 	%f28, [%rd42+-28];
	setp.gt.f32 	%p4, %f28, %f310;
	selp.f32 	%f29, %f28, %f310, %p4;
	ld.global.f32 	%f30, [%rd42+-24];
	setp.gt.f32 	%p5, %f30, %f29;
	selp.f32 	%f31, %f30, %f29, %p5;
	ld.global.f32 	%f32, [%rd42+-20];
	setp.gt.f32 	%p6, %f32, %f31;
	selp.f32 	%f33, %f32, %f31, %p6;
	ld.global.f32 	%f34, [%rd42+-16];
	setp.gt.f32 	%p7, %f34, %f33;
	selp.f32 	%f35, %f34, %f33, %p7;
	ld.global.f32 	%f36, [%rd42+-12];
	setp.gt.f32 	%p8, %f36, %f35;
	selp.f32 	%f37, %f36, %f35, %p8;
	ld.global.f32 	%f38, [%rd42+-8];
	setp.gt.f32 	%p9, %f38, %f37;
	selp.f32 	%f39, %f38, %f37, %p9;
	ld.global.f32 	%f40, [%rd42+-4];
	setp.gt.f32 	%p10, %f40, %f39;
	selp.f32 	%f41, %f40, %f39, %p10;
	ld.global.f32 	%f42, [%rd42];
	setp.gt.f32 	%p11, %f42, %f41;
	selp.f32 	%f43, %f42, %f41, %p11;
	ld.global.f32 	%f44, [%rd42+4];
	setp.gt.f32 	%p12, %f44, %f43;
	selp.f32 	%f45, %f44, %f43, %p12;
	ld.global.f32 	%f46, [%rd42+8];
	setp.gt.f32 	%p13, %f46, %f45;
	selp.f32 	%f47, %f46, %f45, %p13;
	ld.global.f32 	%f48, [%rd42+12];
	setp.gt.f32 	%p14, %f48, %f47;
	selp.f32 	%f49, %f48, %f47, %p14;
	ld.global.f32 	%f50, [%rd42+16];
	setp.gt.f32 	%p15, %f50, %f49;
	selp.f32 	%f51, %f50, %f49, %p15;
	ld.global.f32 	%f52, [%rd42+20];
	setp.gt.f32 	%p16, %f52, %f51;
	selp.f32 	%f53, %f52, %f51, %p16;
	ld.global.f32 	%f54, [%rd42+24];
	setp.gt.f32 	%p17, %f54, %f53;
	selp.f32 	%f55, %f54, %f53, %p17;
	ld.global.f32 	%f56, [%rd42+28];
	setp.gt.f32 	%p18, %f56, %f55;
	selp.f32 	%f57, %f56, %f55, %p18;
	ld.global.f32 	%f58, [%rd42+32];
	setp.gt.f32 	%p19, %f58, %f57;
	selp.f32 	%f310, %f58, %f57, %p19;
	add.s32 	%r89, %r89, 16;
	add.s32 	%r88, %r88, 16;
	add.s64 	%rd42, %rd42, 64;
	setp.eq.s32 	%p20, %r89, 0;
	@%p20 bra 	$L__BB0_5;
	bra.uni 	$L__BB0_4;
$L__BB0_5:
	add.s32 	%r85, %r88, 1;
$L__BB0_6:
	setp.eq.s32 	%p21, %r6, 0;
	@%p21 bra 	$L__BB0_15;
	and.b32  	%r10, %r5, 7;
	setp.lt.u32 	%p22, %r6, 8;
	@%p22 bra 	$L__BB0_9;
	mul.wide.u32 	%rd21, %r85, 4;
	add.s64 	%rd22, %rd2, %rd21;
	ld.global.f32 	%f60, [%rd22];
	setp.gt.f32 	%p23, %f60, %f310;
	selp.f32 	%f61, %f60, %f310, %p23;
	ld.global.f32 	%f62, [%rd22+4];
	setp.gt.f32 	%p24, %f62, %f61;
	selp.f32 	%f63, %f62, %f61, %p24;
	ld.global.f32 	%f64, [%rd22+8];
	setp.gt.f32 	%p25, %f64, %f63;
	selp.f32 	%f65, %f64, %f63, %p25;
	ld.global.f32 	%f66, [%rd22+12];
	setp.gt.f32 	%p26, %f66, %f65;
	selp.f32 	%f67, %f66, %f65, %p26;
	ld.global.f32 	%f68, [%rd22+16];
	setp.gt.f32 	%p27, %f68, %f67;
	selp.f32 	%f69, %f68, %f67, %p27;
	ld.global.f32 	%f70, [%rd22+20];
	setp.gt.f32 	%p28, %f70, %f69;
	selp.f32 	%f71, %f70, %f69, %p28;
	ld.global.f32 	%f72, [%rd22+24];
	setp.gt.f32 	%p29, %f72, %f71;
	selp.f32 	%f73, %f72, %f71, %p29;
	ld.global.f32 	%f74, [%rd22+28];
	setp.gt.f32 	%p30, %f74, %f73;
	selp.f32 	%f310, %f74, %f73, %p30;
	add.s32 	%r85, %r85, 8;
$L__BB0_9:
	setp.eq.s32 	%p31, %r10, 0;
	@%p31 bra 	$L__BB0_15;
	and.b32  	%r13, %r5, 3;
	setp.lt.u32 	%p32, %r10, 4;
	@%p32 bra 	$L__BB0_12;
	mul.wide.u32 	%rd23, %r85, 4;
	add.s64 	%rd24, %rd2, %rd23;
	ld.global.f32 	%f76, [%rd24];
	setp.gt.f32 	%p33, %f76, %f310;
	selp.f32 	%f77, %f76, %f310, %p33;
	ld.global.f32 	%f78, [%rd24+4];
	setp.gt.f32 	%p34, %f78, %f77;
	selp.f32 	%f79, %f78, %f77, %p34;
	ld.global.f32 	%f80, [%rd24+8];
	setp.gt.f32 	%p35, %f80, %f79;
	selp.f32 	%f81, %f80, %f79, %p35;
	ld.global.f32 	%f82, [%rd24+12];
	setp.gt.f32 	%p36, %f82, %f81;
	selp.f32 	%f310, %f82, %f81, %p36;
	add.s32 	%r85, %r85, 4;
$L__BB0_12:
	setp.eq.s32 	%p37, %r13, 0;
	@%p37 bra 	$L__BB0_15;
	mul.wide.u32 	%rd26, %r85, 4;
	add.s64 	%rd27, %rd16, %rd26;
	add.s64 	%rd41, %rd1, %rd27;
	neg.s32 	%r87, %r13;
$L__BB0_14:
	.pragma "nounroll";
	ld.global.f32 	%f83, [%rd41];
	setp.gt.f32 	%p38, %f83, %f310;
	selp.f32 	%f310, %f83, %f310, %p38;
	add.s64 	%rd41, %rd41, 4;
	add.s32 	%r87, %r87, 1;
	setp.ne.s32 	%p39, %r87, 0;
	@%p39 bra 	$L__BB0_14;
$L__BB0_15:
	setp.lt.s32 	%p40, %r38, 1;
	mov.f32 	%f319, 0f00000000;
	@%p40 bra 	$L__BB0_27;
	and.b32  	%r19, %r38, 7;
	setp.lt.u32 	%p41, %r38, 8;
	mov.f32 	%f319, 0f00000000;
	mov.b32 	%r91, 0;
	@%p41 bra 	$L__BB0_19;
	and.b32  	%r91, %r38, 2147483640;
	neg.s32 	%r90, %r91;
	add.s64 	%rd29, %rd16, %rd1;
	add.s64 	%rd43, %rd29, 16;
	mov.f32 	%f319, 0f00000000;
$L__BB0_18:
	.pragma "nounroll";
	ld.global.f32 	%f88, [%rd43+-16];
	sub.f32 	%f89, %f88, %f310;
	fma.rn.f32 	%f90, %f89, 0f3BBB989D, 0f3F000000;
	cvt.sat.f32.f32 	%f91, %f90;
	mov.f32 	%f92, 0f4B400001;
	mov.f32 	%f93, 0f437C0000;
	fma.rm.f32 	%f94, %f91, %f93, %f92;
	add.f32 	%f95, %f94, 0fCB40007F;
	neg.f32 	%f96, %f95;
	fma.rn.f32 	%f97, %f89, 0f3FB8AA3B, %f96;
	fma.rn.f32 	%f98, %f89, 0f32A57060, %f97;
	mov.b32 	%r45, %f94;
	shl.b32 	%r46, %r45, 23;
	mov.b32 	%f99, %r46;
	ex2.approx.ftz.f32 	%f100, %f98;
	fma.rn.f32 	%f101, %f100, %f99, %f319;
	ld.global.f32 	%f102, [%rd43+-12];
	sub.f32 	%f103, %f102, %f310;
	fma.rn.f32 	%f104, %f103, 0f3BBB989D, 0f3F000000;
	cvt.sat.f32.f32 	%f105, %f104;
	fma.rm.f32 	%f106, %f105, %f93, %f92;
	add.f32 	%f107, %f106, 0fCB40007F;
	neg.f32 	%f108, %f107;
	fma.rn.f32 	%f109, %f103, 0f3FB8AA3B, %f108;
	fma.rn.f32 	%f110, %f103, 0f32A57060, %f109;
	mov.b32 	%r47, %f106;
	shl.b32 	%r48, %r47, 23;
	mov.b32 	%f111, %r48;
	ex2.approx.ftz.f32 	%f112, %f110;
	fma.rn.f32 	%f113, %f112, %f111, %f101;
	ld.global.f32 	%f114, [%rd43+-8];
	sub.f32 	%f115, %f114, %f310;
	fma.rn.f32 	%f116, %f115, 0f3BBB989D, 0f3F000000;
	cvt.sat.f32.f32 	%f117, %f116;
	fma.rm.f32 	%f118, %f117, %f93, %f92;
	add.f32 	%f119, %f118, 0fCB40007F;
	neg.f32 	%f120, %f119;
	fma.rn.f32 	%f121, %f115, 0f3FB8AA3B, %f120;
	fma.rn.f32 	%f122, %f115, 0f32A57060, %f121;
	mov.b32 	%r49, %f118;
	shl.b32 	%r50, %r49, 23;
	mov.b32 	%f123, %r50;
	ex2.approx.ftz.f32 	%f124, %f122;
	fma.rn.f32 	%f125, %f124, %f123, %f113;
	ld.global.f32 	%f126, [%rd43+-4];
	sub.f32 	%f127, %f126, %f310;
	fma.rn.f32 	%f128, %f127, 0f3BBB989D, 0f3F000000;
	cvt.sat.f32.f32 	%f129, %f128;
	fma.rm.f32 	%f130, %f129, %f93, %f92;
	add.f32 	%f131, %f130, 0fCB40007F;
	neg.f32 	%f132, %f131;
	fma.rn.f32 	%f133, %f127, 0f3FB8AA3B, %f132;
	fma.rn.f32 	%f134, %f127, 0f32A57060, %f133;
	mov.b32 	%r51, %f130;
	shl.b32 	%r52, %r51, 23;
	mov.b32 	%f135, %r52;
	ex2.approx.ftz.f32 	%f136, %f134;
	fma.rn.f32 	%f137, %f136, %f135, %f125;
	ld.global.f32 	%f138, [%rd43];
	sub.f32 	%f139, %f138, %f310;
	fma.rn.f32 	%f140, %f139, 0f3BBB989D, 0f3F000000;
	cvt.sat.f32.f32 	%f141, %f140;
	fma.rm.f32 	%f142, %f141, %f93, %f92;
	add.f32 	%f143, %f142, 0fCB40007F;
	neg.f32 	%f144, %f143;
	fma.rn.f32 	%f145, %f139, 0f3FB8AA3B, %f144;
	fma.rn.f32 	%f146, %f139, 0f32A57060, %f145;
	mov.b32 	%r53, %f142;
	shl.b32 	%r54, %r53, 23;
	mov.b32 	%f147, %r54;
	ex2.approx.ftz.f32 	%f148, %f146;
	fma.rn.f32 	%f149, %f148, %f147, %f137;
	ld.global.f32 	%f150, [%rd43+4];
	sub.f32 	%f151, %f150, %f310;
	fma.rn.f32 	%f152, %f151, 0f3BBB989D, 0f3F000000;
	cvt.sat.f32.f32 	%f153, %f152;
	fma.rm.f32 	%f154, %f153, %f93, %f92;
	add.f32 	%f155, %f154, 0fCB40007F;
	neg.f32 	%f156, %f155;
	fma.rn.f32 	%f157, %f151, 0f3FB8AA3B, %f156;
	fma.rn.f32 	%f158, %f151, 0f32A57060, %f157;
	mov.b32 	%r55, %f154;
	shl.b32 	%r56, %r55, 23;
	mov.b32 	%f159, %r56;
	ex2.approx.ftz.f32 	%f160, %f158;
	fma.rn.f32 	%f161, %f160, %f159, %f149;
	ld.global.f32 	%f162, [%rd43+8];
	sub.f32 	%f163, %f162, %f310;
	fma.rn.f32 	%f164, %f163, 0f3BBB989D, 0f3F000000;
	cvt.sat.f32.f32 	%f165, %f164;
	fma.rm.f32 	%f166, %f165, %f93, %f92;
	add.f32 	%f167, %f166, 0fCB40007F;
	neg.f32 	%f168, %f167;
	fma.rn.f32 	%f169, %f163, 0f3FB8AA3B, %f168;
	fma.rn.f32 	%f170, %f163, 0f32A57060, %f169;
	mov.b32 	%r57, %f166;
	shl.b32 	%r58, %r57, 23;
	mov.b32 	%f171, %r58;
	ex2.approx.ftz.f32 	%f172, %f170;
	fma.rn.f32 	%f173, %f172, %f171, %f161;
	ld.global.f32 	%f174, [%rd43+12];
	sub.f32 	%f175, %f174, %f310;
	fma.rn.f32 	%f176, %f175, 0f3BBB989D, 0f3F000000;
	cvt.sat.f32.f32 	%f177, %f176;
	fma.rm.f32 	%f178, %f177, %f93, %f92;
	add.f32 	%f179, %f178, 0fCB40007F;
	neg.f32 	%f180, %f179;
	fma.rn.f32 	%f181, %f175, 0f3FB8AA3B, %f180;
	fma.rn.f32 	%f182, %f175, 0f32A57060, %f181;
	mov.b32 	%r59, %f178;
	shl.b32 	%r60, %r59, 23;
	mov.b32 	%f183, %r60;
	ex2.approx.ftz.f32 	%f184, %f182;
	fma.rn.f32 	%f319, %f184, %f183, %f173;
	add.s32 	%r90, %r90, 8;
	add.s64 	%rd43, %rd43, 32;
	setp.ne.s32 	%p42, %r90, 0;
	@%p42 bra 	$L__BB0_18;
$L__BB0_19:
	setp.eq.s32 	%p43, %r19, 0;
	@%p43 bra 	$L__BB0_27;
	and.b32  	%r29, %r38, 3;
	setp.lt.u32 	%p44, %r19, 4;
	@%p44 bra 	$L__BB0_22;
	mul.wide.u32 	%rd30, %r91, 4;
	add.s64 	%rd31, %rd2, %rd30;
	ld.global.f32 	%f186, [%rd31];
	sub.f32 	%f187, %f186, %f310;
	fma.rn.f32 	%f188, %f187, 0f3BBB989D, 0f3F000000;
	cvt.sat.f32.f32 	%f189, %f188;
	mov.f32 	%f190, 0f4B400001;
	mov.f32 	%f191, 0f437C0000;
	fma.rm.f32 	%f192, %f189, %f191, %f190;
	add.f32 	%f193, %f192, 0fCB40007F;
	neg.f32 	%f194, %f193;
	fma.rn.f32 	%f195, %f187, 0f3FB8AA3B, %f194;
	fma.rn.f32 	%f196, %f187, 0f32A57060, %f195;
	mov.b32 	%r61, %f192;
	shl.b32 	%r62, %r61, 23;
	mov.b32 	%f197, %r62;
	ex2.approx.ftz.f32 	%f198, %f196;
	fma.rn.f32 	%f199, %f198, %f197, %f319;
	ld.global.f32 	%f200, [%rd31+4];
	sub.f32 	%f201, %f200, %f310;
	fma.rn.f32 	%f202, %f201, 0f3BBB989D, 0f3F000000;
	cvt.sat.f32.f32 	%f203, %f202;
	fma.rm.f32 	%f204, %f203, %f191, %f190;
	add.f32 	%f205, %f204, 0fCB40007F;
	neg.f32 	%f206, %f205;
	fma.rn.f32 	%f207, %f201, 0f3FB8AA3B, %f206;
	fma.rn.f32 	%f208, %f201, 0f32A57060, %f207;
	mov.b32 	%r63, %f204;
	shl.b32 	%r64, %r63, 23;
	mov.b32 	%f209, %r64;
	ex2.approx.ftz.f32 	%f210, %f208;
	fma.rn.f32 	%f211, %f210, %f209, %f199;
	ld.global.f32 	%f212, [%rd31+8];
	sub.f32 	%f213, %f212, %f310;
	fma.rn.f32 	%f214, %f213, 0f3BBB989D, 0f3F000000;
	cvt.sat.f32.f32 	%f215, %f214;
	fma.rm.f32 	%f216, %f215, %f191, %f190;
	add.f32 	%f217, %f216, 0fCB40007F;
	neg.f32 	%f218, %f217;
	fma.rn.f32 	%f219, %f213, 0f3FB8AA3B, %f218;
	fma.rn.f32 	%f220, %f213, 0f32A57060, %f219;
	mov.b32 	%r65, %f216;
	shl.b32 	%r66, %r65, 23;
	mov.b32 	%f221, %r66;
	ex2.approx.ftz.f32 	%f222, %f220;
	fma.rn.f32 	%f223, %f222, %f221, %f211;
	ld.global.f32 	%f224, [%rd31+12];
	sub.f32 	%f225, %f224, %f310;
	fma.rn.f32 	%f226, %f225, 0f3BBB989D, 0f3F000000;
	cvt.sat.f32.f32 	%f227, %f226;
	fma.rm.f32 	%f228, %f227, %f191, %f190;
	add.f32 	%f229, %f228, 0fCB40007F;
	neg.f32 	%f230, %f229;
	fma.rn.f32 	%f231, %f225, 0f3FB8AA3B, %f230;
	fma.rn.f32 	%f232, %f225, 0f32A57060, %f231;
	mov.b32 	%r67, %f228;
	shl.b32 	%r68, %r67, 23;
	mov.b32 	%f233, %r68;
	ex2.approx.ftz.f32 	%f234, %f232;
	fma.rn.f32 	%f319, %f234, %f233, %f223;
	add.s32 	%r91, %r91, 4;
$L__BB0_22:
	setp.eq.s32 	%p45, %r29, 0;
	@%p45 bra 	$L__BB0_27;
	setp.eq.s32 	%p46, %r29, 1;
	@%p46 bra 	$L__BB0_25;
	mul.wide.u32 	%rd32, %r91, 4;
	add.s64 	%rd33, %rd2, %rd32;
	ld.global.f32 	%f236, [%rd33];
	sub.f32 	%f237, %f236, %f310;
	fma.rn.f32 	%f238, %f237, 0f3BBB989D, 0f3F000000;
	cvt.sat.f32.f32 	%f239, %f238;
	mov.f32 	%f240, 0f4B400001;
	mov.f32 	%f241, 0f437C0000;
	fma.rm.f32 	%f242, %f239, %f241, %f240;
	add.f32 	%f243, %f242, 0fCB40007F;
	neg.f32 	%f244, %f243;
	fma.rn.f32 	%f245, %f237, 0f3FB8AA3B, %f244;
	fma.rn.f32 	%f246, %f237, 0f32A57060, %f245;
	mov.b32 	%r69, %f242;
	shl.b32 	%r70, %r69, 23;
	mov.b32 	%f247, %r70;
	ex2.approx.ftz.f32 	%f248, %f246;
	fma.rn.f32 	%f249, %f248, %f247, %f319;
	ld.global.f32 	%f250, [%rd33+4];
	sub.f32 	%f251, %f250, %f310;
	fma.rn.f32 	%f252, %f251, 0f3BBB989D, 0f3F000000;
	cvt.sat.f32.f32 	%f253, %f252;
	fma.rm.f32 	%f254, %f253, %f241, %f240;
	add.f32 	%f255, %f254, 0fCB40007F;
	neg.f32 	%f256, %f255;
	fma.rn.f32 	%f257, %f251, 0f3FB8AA3B, %f256;
	fma.rn.f32 	%f258, %f251, 0f32A57060, %f257;
	mov.b32 	%r71, %f254;
	shl.b32 	%r72, %r71, 23;
	mov.b32 	%f259, %r72;
	ex2.approx.ftz.f32 	%f260, %f258;
	fma.rn.f32 	%f319, %f260, %f259, %f249;
	add.s32 	%r91, %r91, 2;
$L__BB0_25:
	and.b32  	%r73, %r38, 1;
	setp.eq.b32 	%p47, %r73, 1;
	not.pred 	%p48, %p47;
	@%p48 bra 	$L__BB0_27;
	mul.wide.u32 	%rd34, %r91, 4;
	add.s64 	%rd35, %rd2, %rd34;
	ld.global.f32 	%f261, [%rd35];
	sub.f32 	%f262, %f261, %f310;
	fma.rn.f32 	%f263, %f262, 0f3BBB989D, 0f3F000000;
	cvt.sat.f32.f32 	%f264, %f263;
	mov.f32 	%f265, 0f4B400001;
	mov.f32 	%f266, 0f437C0000;
	fma.rm.f32 	%f267, %f264, %f266, %f265;
	add.f32 	%f268, %f267, 0fCB40007F;
	neg.f32 	%f269, %f268;
	fma.rn.f32 	%f270, %f262, 0f3FB8AA3B, %f269;
	fma.rn.f32 	%f271, %f262, 0f32A57060, %f270;
	mov.b32 	%r74, %f267;
	shl.b32 	%r75, %r74, 23;
	mov.b32 	%f272, %r75;
	ex2.approx.ftz.f32 	%f273, %f271;
	fma.rn.f32 	%f319, %f273, %f272, %f319;
$L__BB0_27:
	mul.wide.s32 	%rd36, %r4, 4;
	add.s64 	%rd37, %rd2, %rd36;
	ld.global.f32 	%f274, [%rd37];
	sub.f32 	%f275, %f274, %f310;
	neg.f32 	%f276, %f275;
	setp.lt.f32 	%p49, %f319, 0f00800000;
	mul.f32 	%f277, %f319, 0f4B000000;
	selp.f32 	%f278, %f277, %f319, %p49;
	selp.f32 	%f279, 0fC1B80000, 0f00000000, %p49;
	mov.b32 	%r76, %f278;
	add.s32 	%r77, %r76, -1059760811;
	and.b32  	%r78, %r77, -8388608;
	sub.s32 	%r79, %r76, %r78;
	mov.b32 	%f280, %r79;
	cvt.rn.f32.s32 	%f281, %r78;
	fma.rn.f32 	%f282, %f281, 0f34000000, %f279;
	add.f32 	%f283, %f280, 0fBF800000;
	fma.rn.f32 	%f284, %f283, 0fBE055027, 0f3E1039F6;
	fma.rn.f32 	%f285, %f284, %f283, 0fBDF8CDCC;
	fma.rn.f32 	%f286, %f285, %f283, 0f3E0F2955;
	fma.rn.f32 	%f287, %f286, %f283, 0fBE2AD8B9;
	fma.rn.f32 	%f288, %f287, %f283, 0f3E4CED0B;
	fma.rn.f32 	%f289, %f288, %f283, 0fBE7FFF22;
	fma.rn.f32 	%f290, %f289, %f283, 0f3EAAAA78;
	fma.rn.f32 	%f291, %f290, %f283, 0fBF000000;
	mul.f32 	%f292, %f283, %f291;
	fma.rn.f32 	%f293, %f292, %f283, %f283;
	fma.rn.f32 	%f294, %f282, 0f3F317218, %f293;
	setp.gt.u32 	%p50, %r76, 2139095039;
	fma.rn.f32 	%f295, %f278, 0f7F800000, 0f7F800000;
	selp.f32 	%f296, %f295, %f294, %p50;
	setp.eq.f32 	%p51, %f278, 0f00000000;
	selp.f32 	%f297, 0fFF800000, %f296, %p51;
	sub.f32 	%f298, %f276, %f297;
	shl.b32 	%r80, %r1, 2;
	mov.u32 	%r81, shmem;
	add.s32 	%r34, %r81, %r80;
	st.shared.f32 	[%r34], %f298;
	bar.sync 	0;
	mov.u32 	%r94, %ntid.x;
	setp.lt.u32 	%p52, %r94, 2;
	@%p52 bra 	$L__BB0_31;
$L__BB0_28:
	shr.u32 	%r37, %r94, 1;
	setp.ge.u32 	%p53, %r1, %r37;
	@%p53 bra 	$L__BB0_30;
	shl.b32 	%r82, %r37, 2;
	add.s32 	%r83, %r34, %r82;
	ld.shared.f32 	%f299, [%r83];
	ld.shared.f32 	%f300, [%r34];
	add.f32 	%f301, %f299, %f300;
	st.shared.f32 	[%r34], %f301;
$L__BB0_30:
	bar.sync 	0;
	setp.gt.u32 	%p54, %r94, 3;
	mov.u32 	%r94, %r37;
	@%p54 bra 	$L__BB0_28;
$L__BB0_31:
	setp.ne.s32 	%p55, %r1, 0;
	@%p55 bra 	$L__BB0_33;
	ld.shared.f32 	%f302, [shmem];
	cvta.to.global.u64 	%rd38, %rd14;
	add.s64 	%rd40, %rd38, %rd17;
	st.global.f32 	[%rd40], %f302;
$L__BB0_33:
	ret;

}


// ===== COMPILED SASS (sm_100) =====

	.target	sm_100

	.elftype	@"ET_EXEC"


//--------------------- .note.nv.tkinfo           --------------------------
	.section	.note.nv.tkinfo,"",@"SHT_NOTE"
	.sectionflags	@"SHF_NOTE_NV_TKINFO"
	.tkinfo
        /*0018*/ 	.word	0x00000002
        /*0030*/ 	.string	""
        /*0030*/ 	.string	"ptxas"
        /*0030*/ 	.string	"Cuda compilation tools, release 13.0, V13.0.88"
        /*0030*/ 	.string	"Build cuda_13.0.r13.0/compiler.36424714_0"
        /*0030*/ 	.string	"-arch sm_100 -m 64 "



//--------------------- .note.nv.cuinfo           --------------------------
	.section	.note.nv.cuinfo,"",@"SHT_NOTE"
	.sectionflags	@"SHF_NOTE_NV_CUINFO"
        /*0018*/ 	.short	0x0002
        /*001a*/ 	.short	0x0064
        /*001c*/ 	.short	0x0082
	.zero		2


//--------------------- .nv.info                  --------------------------
	.section	.nv.info,"",@"SHT_CUDA_INFO"
	.align	4


	//----- nvinfo : EIATTR_REGCOUNT
	.align		4
        /*0000*/ 	.byte	0x04, 0x2f
        /*0002*/ 	.short	(.L_1 - .L_0)
	.align		4
.L_0:
        /*0004*/ 	.word	index@(_Z12compute_lossPfPiS_ii)
        /*0008*/ 	.word	0x0000001f


	//----- nvinfo : EIATTR_FRAME_SIZE
	.align		4
.L_1:
        /*000c*/ 	.byte	0x04, 0x11
        /*000e*/ 	.short	(.L_3 - .L_2)
	.align		4
.L_2:
        /*0010*/ 	.word	index@(_Z12compute_lossPfPiS_ii)
        /*0014*/ 	.word	0x00000000


	//----- nvinfo : EIATTR_MIN_STACK_SIZE
	.align		4
.L_3:
        /*0018*/ 	.byte	0x04, 0x12
        /*001a*/ 	.short	(.L_5 - .L_4)
	.align		4
.L_4:
        /*001c*/ 	.word	index@(_Z12compute_lossPfPiS_ii)
        /*0020*/ 	.word	0x00000000
.L_5:


//--------------------- .nv.compat                --------------------------
	.section	.nv.compat,"",@"SHT_CUDA_COMPAT_INFO"
	.align	4
        /*0000*/ 	.byte	0x02, 0x09, 0x00, 0x00, 0x02, 0x02, 0x01, 0x00, 0x02, 0x05, 0x05, 0x00, 0x03, 0x07, 0x01, 0x01
        /*0010*/ 	.byte	0x02, 0x03, 0x00, 0x00, 0x02, 0x06, 0x01, 0x00, 0x04, 0x0b, 0x08, 0x00, 0x01, 0x00, 0x00, 0x00
        /*0020*/ 	.byte	0x00, 0x00, 0x00, 0x00


//--------------------- .nv.info._Z12compute_lossPfPiS_ii --------------------------
	.section	.nv.info._Z12compute_lossPfPiS_ii,"",@"SHT_CUDA_INFO"
	.sectionflags	@""
	.align	4


	//----- nvinfo : EIATTR_CUDA_API_VERSION
	.align		4
        /*0000*/ 	.byte	0x04, 0x37
        /*0002*/ 	.short	(.L_7 - .L_6)
.L_6:
        /*0004*/ 	.word	0x00000082


	//----- nvinfo : EIATTR_KPARAM_INFO
	.align		4
.L_7:
        /*0008*/ 	.byte	0x04, 0x17
        /*000a*/ 	.short	(.L_9 - .L_8)
.L_8:
        /*000c*/ 	.word	0x00000000
        /*0010*/ 	.short	0x0004
        /*0012*/ 	.short	0x001c
        /*0014*/ 	.byte	0x00, 0xf0, 0x11, 0x00


	//----- nvinfo : EIATTR_KPARAM_INFO
	.align		4
.L_9:
        /*0018*/ 	.byte	0x04, 0x17
        /*001a*/ 	.short	(.L_11 - .L_10)
.L_10:
        /*001c*/ 	.word	0x00000000
        /*0020*/ 	.short	0x0003
        /*0022*/ 	.short	0x0018
        /*0024*/ 	.byte	0x00, 0xf0, 0x11, 0x00


	//----- nvinfo : EIATTR_KPARAM_INFO
	.align		4
.L_11:
        /*0028*/ 	.byte	0x04, 0x17
        /*002a*/ 	.short	(.L_13 - .L_12)
.L_12:
        /*002c*/ 	.word	0x00000000
        /*0030*/ 	.short	0x0002
        /*0032*/ 	.short	0x0010
        /*0034*/ 	.byte	0x00, 0xf5, 0x21, 0x00


	//----- nvinfo : EIATTR_KPARAM_INFO
	.align		4
.L_13:
        /*0038*/ 	.byte	0x04, 0x17
        /*003a*/ 	.short	(.L_15 - .L_14)
.L_14:
        /*003c*/ 	.word	0x00000000
        /*0040*/ 	.short	0x0001
        /*0042*/ 	.short	0x0008
        /*0044*/ 	.byte	0x00, 0xf5, 0x21, 0x00


	//----- nvinfo : EIATTR_KPARAM_INFO
	.align		4
.L_15:
        /*0048*/ 	.byte	0x04, 0x17
        /*004a*/ 	.short	(.L_17 - .L_16)
.L_16:
        /*004c*/ 	.word	0x00000000
        /*0050*/ 	.short	0x0000
        /*0052*/ 	.short	0x0000
        /*0054*/ 	.byte	0x00, 0xf5, 0x21, 0x00


	//----- nvinfo : EIATTR_SPARSE_MMA_MASK
	.align		4
.L_17:
        /*0058*/ 	.byte	0x03, 0x50
        /*005a*/ 	.short	0x0000


	//----- nvinfo : EIATTR_MAXREG_COUNT
	.align		4
        /*005c*/ 	.byte	0x03, 0x1b
        /*005e*/ 	.short	0x00ff


	//----- nvinfo : EIATTR_NUM_BARRIERS
	.align		4
        /*0060*/ 	.byte	0x02, 0x4c
        /*0062*/ 	.byte	0x01
	.zero		1


	//----- nvinfo : EIATTR_MERCURY_ISA_VERSION
	.align		4
        /*0064*/ 	.byte	0x03, 0x5f
        /*0066*/ 	.short	0x0101


	//----- nvinfo : EIATTR_VRC_CTA_INIT_COUNT
	.align		4
        /*0068*/ 	.byte	0x02, 0x4a
	.zero		1
	.zero		1


	//----- nvinfo : EIATTR_EXIT_INSTR_OFFSETS
	.align		4
        /*006c*/ 	.byte	0x04, 0x1c
        /*006e*/ 	.short	(.L_19 - .L_18)


	//   ....[0]....
.L_18:
        /*0070*/ 	.word	0x00000040


	//   ....[1]....
        /*0074*/ 	.word	0x000018d0


	//   ....[2]....
        /*0078*/ 	.word	0x00001950


	//----- nvinfo : EIATTR_CBANK_PARAM_SIZE
	.align		4
.L_19:
        /*007c*/ 	.byte	0x03, 0x19
        /*007e*/ 	.short	0x0020


	//----- nvinfo : EIATTR_PARAM_CBANK
	.align		4
        /*0080*/ 	.byte	0x04, 0x0a
        /*0082*/ 	.short	(.L_21 - .L_20)
	.align		4
.L_20:
        /*0084*/ 	.word	index@(.nv.constant0._Z12compute_lossPfPiS_ii)
        /*0088*/ 	.short	0x0380
        /*008a*/ 	.short	0x0020


	//----- nvinfo : EIATTR_SW_WAR
	.align		4
.L_21:
        /*008c*/ 	.byte	0x04, 0x36
        /*008e*/ 	.short	(.L_23 - .L_22)
.L_22:
        /*0090*/ 	.word	0x00000008
.L_23:


//--------------------- .nv.callgraph             --------------------------
	.section	.nv.callgraph,"",@"SHT_CUDA_CALLGRAPH"
	.align	4
	.sectionentsize	8
	.align		4
        /*0000*/ 	.word	0x00000000
	.align		4
        /*0004*/ 	.word	0xffffffff
	.align		4
        /*0008*/ 	.word	0x00000000
	.align		4
        /*000c*/ 	.word	0xfffffffe
	.align		4
        /*0010*/ 	.word	0x00000000
	.align		4
        /*0014*/ 	.word	0xfffffffd
	.align		4
        /*0018*/ 	.word	0x00000000
	.align		4
        /*001c*/ 	.word	0xfffffffc


//--------------------- .text._Z12compute_lossPfPiS_ii --------------------------
	.section	.text._Z12compute_lossPfPiS_ii,"ax",@progbits
	.align	128
        .global         _Z12compute_lossPfPiS_ii
        .type           _Z12compute_lossPfPiS_ii,@function
        .size           _Z12compute_lossPfPiS_ii,(.L_x_14 - _Z12compute_lossPfPiS_ii)
        .other          _Z12compute_lossPfPiS_ii,@"STO_CUDA_ENTRY STV_DEFAULT"
_Z12compute_lossPfPiS_ii:
.text._Z12compute_lossPfPiS_ii:
[----:B------:R-:W-:Y:S01]  /*0000*/  LDC R1, c[0x0][0x37c] ;  /* 0x0000df00ff017b82 */ /* 0x000fe20000000800 */
[----:B------:R-:W0:Y:S01]  /*0010*/  S2R R6, SR_CTAID.X ;  /* 0x0000000000067919 */ /* 0x000e220000002500 */
[----:B------:R-:W0:Y:S02]  /*0020*/  LDCU UR4, c[0x0][0x398] ;  /* 0x00007300ff0477ac */ /* 0x000e240008000800 */
[----:B0-----:R-:W-:-:S13]  /*0030*/  ISETP.GE.AND P0, PT, R6, UR4, PT ;  /* 0x0000000406007c0c */ /* 0x001fda000bf06270 */
[----:B------:R-:W-:Y:S05]  /*0040*/  @P0 EXIT ;  /* 0x000000000000094d */ /* 0x000fea0003800000 */
[----:B------:R-:W0:Y:S01]  /*0050*/  LDCU UR5, c[0x0][0x39c] ;  /* 0x00007380ff0577ac */ /* 0x000e220008000800 */
[----:B------:R-:W1:Y:S01]  /*0060*/  LDC.64 R2, c[0x0][0x380] ;  /* 0x0000e000ff027b82 */ /* 0x000e620000000a00 */
[----:B------:R-:W2:Y:S07]  /*0070*/  LDCU.64 UR8, c[0x0][0x358] ;  /* 0x00006b00ff0877ac */ /* 0x000eae0008000a00 */
[----:B------:R-:W3:Y:S01]  /*0080*/  LDC.64 R8, c[0x0][0x388] ;  /* 0x0000e200ff087b82 */ /* 0x000ee20000000a00 */
[----:B0-----:R-:W-:-:S04]  /*0090*/  IMAD R4, R6, UR5, RZ ;  /* 0x0000000506047c24 */ /* 0x001fc8000f8e02ff */
[----:B------:R-:W-:-:S03]  /*00a0*/  IMAD.WIDE R4, R4, 0x4, RZ ;  /* 0x0000000404047825 */ /* 0x000fc600078e02ff */
[----:B-1----:R-:W-:-:S04]  /*00b0*/  IADD3 R2, P0, PT, R4, R2, RZ ;  /* 0x0000000204027210 */ /* 0x002fc80007f1e0ff */
[----:B------:R-:W-:Y:S01]  /*00c0*/  IADD3.X R3, PT, PT, R5, R3, RZ, P0, !PT ;  /* 0x0000000305037210 */ /* 0x000fe200007fe4ff */
[----:B---3--:R-:W-:-:S04]  /*00d0*/  IMAD.WIDE.U32 R8, R6, 0x4, R8 ;  /* 0x0000000406087825 */ /* 0x008fc800078e0008 */
[----:B--2---:R0:W5:Y:S04]  /*00e0*/  LDG.E R0, desc[UR8][R2.64] ;  /* 0x0000000802007981 */ /* 0x004168000c1e1900 */
[----:B------:R0:W5:Y:S01]  /*00f0*/  LDG.E R7, desc[UR8][R8.64] ;  /* 0x0000000808077981 */ /* 0x000162000c1e1900 */
[----:B------:R-:W-:-:S09]  /*0100*/  UISETP.GE.AND UP0, UPT, UR5, 0x2, UPT ;  /* 0x000000020500788c */ /* 0x000fd2000bf06270 */
[----:B0-----:R-:W-:Y:S05]  /*0110*/  BRA.U !UP0, `(.L_x_0) ;  /* 0x0000000908107547 */ /* 0x001fea000b800000 */
[----:B------:R-:W-:Y:S01]  /*0120*/  UIADD3 UR4, UPT, UPT, UR5, -0x1, URZ ;  /* 0xffffffff05047890 */ /* 0x000fe2000fffe0ff */
[----:B------:R-:W-:Y:S01]  /*0130*/  HFMA2 R9, -RZ, RZ, 0, 5.9604644775390625e-08 ;  /* 0x00000001ff097431 */ /* 0x000fe200000001ff */
[----:B------:R-:W-:Y:S02]  /*0140*/  UIADD3 UR5, UPT, UPT, UR5, -0x2, URZ ;  /* 0xfffffffe05057890 */ /* 0x000fe4000fffe0ff */
[----:B------:R-:W-:Y:S02]  /*0150*/  ULOP3.LUT UR6, UR4, 0xf, URZ, 0xc0, !UPT ;  /* 0x0000000f04067892 */ /* 0x000fe4000f8ec0ff */
[----:B------:R-:W-:-:S09]  /*0160*/  UISETP.GE.U32.AND UP0, UPT, UR5, 0xf, UPT ;  /* 0x0000000f0500788c */ /* 0x000fd2000bf06070 */
[----:B------:R-:W-:Y:S05]  /*0170*/  BRA.U !UP0, `(.L_x_1) ;  /* 0x0000000108f07547 */ /* 0x000fea000b800000 */
[----:B------:R-:W-:Y:S01]  /*0180*/  IADD3 R8, P0, PT, R2, 0x20, RZ ;  /* 0x0000002002087810 */ /* 0x000fe20007f1e0ff */
[----:B------:R-:W-:Y:S01]  /*0190*/  ULOP3.LUT UR5, UR4, 0xfffffff0, URZ, 0xc0, !UPT ;  /* 0xfffffff004057892 */ /* 0x000fe2000f8ec0ff */
[----:B------:R-:W-:Y:S02]  /*01a0*/  MOV R10, RZ ;  /* 0x000000ff000a7202 */ /* 0x000fe40000000f00 */
[----:B------:R-:W-:Y:S01]  /*01b0*/  IADD3.X R9, PT, PT, RZ, R3, RZ, P0, !PT ;  /* 0x00000003ff097210 */ /* 0x000fe200007fe4ff */
[----:B------:R-:W-:-:S12]  /*01c0*/  UIADD3 UR5, UPT, UPT, -UR5, URZ, URZ ;  /* 0x000000ff05057290 */ /* 0x000fd8000fffe1ff */
.L_x_2:
[----:B------:R-:W2:Y:S04]  /*01d0*/  LDG.E R21, desc[UR8][R8.64+-0x1c] ;  /* 0xffffe40808157981 */ /* 0x000ea8000c1e1900 */
[----:B------:R-:W3:Y:S04]  /*01e0*/  LDG.E R22, desc[UR8][R8.64+-0x18] ;  /* 0xffffe80808167981 */ /* 0x000ee8000c1e1900 */
[----:B------:R-:W4:Y:S04]  /*01f0*/  LDG.E R23, desc[UR8][R8.64+-0x14] ;  /* 0xffffec0808177981 */ /* 0x000f28000c1e1900 */
        /* <DEDUP_REMOVED lines=10> */
[----:B------:R-:W4:Y:S01]  /*02a0*/  LDG.E R11, desc[UR8][R8.64+0x18] ;  /* 0x00001808080b7981 */ /* 0x000f22000c1e1900 */
[----:B--2--5:R-:W-:-:S04]  /*02b0*/  FSETP.GT.AND P0, PT, R21, R0, PT ;  /* 0x000000001500720b */ /* 0x024fc80003f04000 */
[----:B------:R-:W-:Y:S02]  /*02c0*/  FSEL R21, R21, R0, P0 ;  /* 0x0000000015157208 */ /* 0x000fe40000000000 */
[----:B------:R-:W2:Y:S02]  /*02d0*/  LDG.E R0, desc[UR8][R8.64+0x1c] ;  /* 0x00001c0808007981 */ /* 0x000ea4000c1e1900 */
[----:B---3--:R-:W-:-:S04]  /*02e0*/  FSETP.GT.AND P0, PT, R22, R21, PT ;  /* 0x000000151600720b */ /* 0x008fc80003f04000 */
[----:B------:R-:W-:Y:S02]  /*02f0*/  FSEL R22, R22, R21, P0 ;  /* 0x0000001516167208 */ /* 0x000fe40000000000 */
[----:B------:R0:W3:Y:S01]  /*0300*/  LDG.E R21, desc[UR8][R8.64+0x20] ;  /* 0x0000200808157981 */ /* 0x0000e2000c1e1900 */
[----:B------:R-:W-:Y:S01]  /*0310*/  UIADD3 UR5, UPT, UPT, UR5, 0x10, URZ ;  /* 0x0000001005057890 */ /* 0x000fe2000fffe0ff */
[CC--:B----4-:R-:W-:Y:S02]  /*0320*/  FSETP.GT.AND P0, PT, R23.reuse, R22.reuse, PT ;  /* 0x000000161700720b */ /* 0x0d0fe40003f04000 */
[----:B------:R-:W-:Y:S01]  /*0330*/  IADD3 R10, PT, PT, R10, 0x10, RZ ;  /* 0x000000100a0a7810 */ /* 0x000fe20007ffe0ff */
[----:B------:R-:W-:Y:S01]  /*0340*/  UISETP.NE.AND UP0, UPT, UR5, URZ, UPT ;  /* 0x000000ff0500728c */ /* 0x000fe2000bf05270 */
[----:B------:R-:W-:-:S04]  /*0350*/  FSEL R22, R23, R22, P0 ;  /* 0x0000001617167208 */ /* 0x000fc80000000000 */
[CC--:B------:R-:W-:Y:S02]  /*0360*/  FSETP.GT.AND P0, PT, R25.reuse, R22.reuse, PT ;  /* 0x000000161900720b */ /* 0x0c0fe40003f04000 */
[----:B0-----:R-:W-:Y:S02]  /*0370*/  IADD3 R8, P1, PT, R8, 0x40, RZ ;  /* 0x0000004008087810 */ /* 0x001fe40007f3e0ff */
[----:B------:R-:W-:Y:S02]  /*0380*/  FSEL R25, R25, R22, P0 ;  /* 0x0000001619197208 */ /* 0x000fe40000000000 */
[----:B------:R-:W-:Y:S02]  /*0390*/  IADD3.X R9, PT, PT, RZ, R9, RZ, P1, !PT ;  /* 0x00000009ff097210 */ /* 0x000fe40000ffe4ff */
[----:B------:R-:W-:-:S04]  /*03a0*/  FSETP.GT.AND P0, PT, R20, R25, PT ;  /* 0x000000191400720b */ /* 0x000fc80003f04000 */
[----:B------:R-:W-:-:S04]  /*03b0*/  FSEL R20, R20, R25, P0 ;  /* 0x0000001914147208 */ /* 0x000fc80000000000 */
        /* <DEDUP_REMOVED lines=18> */
[----:B--2---:R-:W-:-:S04]  /*04e0*/  FSETP.GT.AND P0, PT, R0, R11, PT ;  /* 0x0000000b0000720b */ /* 0x004fc80003f04000 */
[----:B------:R-:W-:-:S04]  /*04f0*/  FSEL R0, R0, R11, P0 ;  /* 0x0000000b00007208 */ /* 0x000fc80000000000 */
[----:B---3--:R-:W-:-:S04]  /*0500*/  FSETP.GT.AND P0, PT, R21, R0, PT ;  /* 0x000000001500720b */ /* 0x008fc80003f04000 */
[----:B------:R-:W-:Y:S01]  /*0510*/  FSEL R0, R21, R0, P0 ;  /* 0x0000000015007208 */ /* 0x000fe20000000000 */
[----:B------:R-:W-:Y:S08]  /*0520*/  BRA.U UP0, `(.L_x_2) ;  /* 0xfffffffd00287547 */ /* 0x000ff0000b83ffff */
[----:B------:R-:W-:-:S07]  /*0530*/  IADD3 R9, PT, PT, R10, 0x1, RZ ;  /* 0x000000010a097810 */ /* 0x000fce0007ffe0ff */
.L_x_1:
[----:B------:R-:W-:-:S09]  /*0540*/  UISETP.NE.AND UP0, UPT, UR6, URZ, UPT ;  /* 0x000000ff0600728c */ /* 0x000fd2000bf05270 */
[----:B------:R-:W-:Y:S05]  /*0550*/  BRA.U !UP0, `(.L_x_0) ;  /* 0x0000000508007547 */ /* 0x000fea000b800000 */
[----:B------:R-:W-:Y:S02]  /*0560*/  UISETP.GE.U32.AND UP0, UPT, UR6, 0x8, UPT ;  /* 0x000000080600788c */ /* 0x000fe4000bf06070 */
[----:B------:R-:W-:-:S04]  /*0570*/  ULOP3.LUT UR5, UR4, 0x7, URZ, 0xc0, !UPT ;  /* 0x0000000704057892 */ /* 0x000fc8000f8ec0ff */
[----:B------:R-:W-:-:S03]  /*0580*/  UISETP.NE.AND UP1, UPT, UR5, URZ, UPT ;  /* 0x000000ff0500728c */ /* 0x000fc6000bf25270 */
[----:B------:R-:W-:Y:S08]  /*0590*/  BRA.U !UP0, `(.L_x_3) ;  /* 0x0000000108687547 */ /* 0x000ff0000b800000 */
[----:B------:R-:W-:-:S05]  /*05a0*/  IMAD.WIDE.U32 R10, R9, 0x4, R2 ;  /* 0x00000004090a7825 */ /* 0x000fca00078e0002 */
[----:B------:R-:W2:Y:S04]  /*05b0*/  LDG.E R13, desc[UR8][R10.64] ;  /* 0x000000080a0d7981 */ /* 0x000ea8000c1e1900 */
[----:B------:R-:W3:Y:S04]  /*05c0*/  LDG.E R15, desc[UR8][R10.64+0x4] ;  /* 0x000004080a0f7981 */ /* 0x000ee8000c1e1900 */
[----:B------:R-:W4:Y:S04]  /*05d0*/  LDG.E R17, desc[UR8][R10.64+0x8] ;  /* 0x000008080a117981 */ /* 0x000f28000c1e1900 */
[----:B------:R-:W4:Y:S04]  /*05e0*/  LDG.E R19, desc[UR8][R10.64+0xc] ;  /* 0x00000c080a137981 */ /* 0x000f28000c1e1900 */
[----:B------:R-:W4:Y:S04]  /*05f0*/  LDG.E R21, desc[UR8][R10.64+0x10] ;  /* 0x000010080a157981 */ /* 0x000f28000c1e1900 */
[----:B------:R-:W4:Y:S04]  /*0600*/  LDG.E R23, desc[UR8][R10.64+0x14] ;  /* 0x000014080a177981 */ /* 0x000f28000c1e1900 */
[----:B------:R-:W4:Y:S04]  /*0610*/  LDG.E R25, desc[UR8][R10.64+0x18] ;  /* 0x000018080a197981 */ /* 0x000f28000c1e1900 */
[----:B------:R-:W4:Y:S01]  /*0620*/  LDG.E R27, desc[UR8][R10.64+0x1c] ;  /* 0x00001c080a1b7981 */ /* 0x000f22000c1e1900 */
[----:B------:R-:W-:-:S02]  /*0630*/  IADD3 R9, PT, PT, R9, 0x8, RZ ;  /* 0x0000000809097810 */ /* 0x000fc40007ffe0ff */
[----:B--2--5:R-:W-:-:S04]  /*0640*/  FSETP.GT.AND P0, PT, R13, R0, PT ;  /* 0x000000000d00720b */ /* 0x024fc80003f04000 */
[----:B------:R-:W-:-:S04]  /*0650*/  FSEL R0, R13, R0, P0 ;  /* 0x000000000d007208 */ /* 0x000fc80000000000 */
[----:B---3--:R-:W-:-:S04]  /*0660*/  FSETP.GT.AND P0, PT, R15, R0, PT ;  /* 0x000000000f00720b */ /* 0x008fc80003f04000 */
[----:B------:R-:W-:-:S04]  /*0670*/  FSEL R0, R15, R0, P0 ;  /* 0x000000000f007208 */ /* 0x000fc80000000000 */
[----:B----4-:R-:W-:-:S04]  /*0680*/  FSETP.GT.AND P0, PT, R17, R0, PT ;  /* 0x000000001100720b */ /* 0x010fc80003f04000 */
        /* <DEDUP_REMOVED lines=10> */
[----:B------:R-:W-:-:S09]  /*0730*/  FSEL R0, R27, R0, P0 ;  /* 0x000000001b007208 */ /* 0x000fd20000000000 */
.L_x_3:
        /* <DEDUP_REMOVED lines=18> */
[----:B------:R-:W-:-:S09]  /*0860*/  FSEL R0, R19, R0, P0 ;  /* 0x0000000013007208 */ /* 0x000fd20000000000 */
.L_x_4:
[----:B------:R-:W-:Y:S05]  /*0870*/  BRA.U !UP1, `(.L_x_0) ;  /* 0x0000000109387547 */ /* 0x000fea000b800000 */
[----:B------:R-:W0:Y:S01]  /*0880*/  LDCU.64 UR6, c[0x0][0x380] ;  /* 0x00007000ff0677ac */ /* 0x000e220008000a00 */
[----:B------:R-:W-:Y:S01]  /*0890*/  IMAD.WIDE.U32 R4, R9, 0x4, R4 ;  /* 0x0000000409047825 */ /* 0x000fe200078e0004 */
[----:B------:R-:W-:Y:S02]  /*08a0*/  UIADD3 UR4, UPT, UPT, -UR4, URZ, URZ ;  /* 0x000000ff04047290 */ /* 0x000fe4000fffe1ff */
[----:B0-----:R-:W-:-:S04]  /*08b0*/  IADD3 R4, P0, PT, R4, UR6, RZ ;  /* 0x0000000604047c10 */ /* 0x001fc8000ff1e0ff */
[----:B------:R-:W-:-:S09]  /*08c0*/  IADD3.X R9, PT, PT, R5, UR7, RZ, P0, !PT ;  /* 0x0000000705097c10 */ /* 0x000fd200087fe4ff */
.L_x_5:
[----:B------:R-:W-:-:S06]  /*08d0*/  MOV R5, R9 ;  /* 0x0000000900057202 */ /* 0x000fcc0000000f00 */
[----:B------:R0:W2:Y:S01]  /*08e0*/  LDG.E R5, desc[UR8][R4.64] ;  /* 0x0000000804057981 */ /* 0x0000a2000c1e1900 */
[----:B------:R-:W-:-:S04]  /*08f0*/  UIADD3 UR4, UPT, UPT, UR4, 0x1, URZ ;  /* 0x0000000104047890 */ /* 0x000fc8000fffe0ff */
[----:B------:R-:W-:Y:S01]  /*0900*/  UISETP.NE.AND UP0, UPT, UR4, URZ, UPT ;  /* 0x000000ff0400728c */ /* 0x000fe2000bf05270 */
[----:B0-----:R-:W-:-:S04]  /*0910*/  IADD3 R4, P1, PT, R4, 0x4, RZ ;  /* 0x0000000404047810 */ /* 0x001fc80007f3e0ff */
[----:B------:R-:W-:Y:S02]  /*0920*/  IADD3.X R9, PT, PT, RZ, R9, RZ, P1, !PT ;  /* 0x00000009ff097210 */ /* 0x000fe40000ffe4ff */
[----:B--2--5:R-:W-:-:S04]  /*0930*/  FSETP.GT.AND P0, PT, R5, R0, PT ;  /* 0x000000000500720b */ /* 0x024fc80003f04000 */
[----:B------:R-:W-:Y:S01]  /*0940*/  FSEL R0, R5, R0, P0 ;  /* 0x0000000005007208 */ /* 0x000fe20000000000 */
[----:B------:R-:W-:Y:S08]  /*0950*/  BRA.U UP0, `(.L_x_5) ;  /* 0xfffffffd00dc7547 */ /* 0x000ff0000b83ffff */
.L_x_0:
[----:B------:R-:W0:Y:S01]  /*0960*/  LDC R8, c[0x0][0x39c] ;  /* 0x0000e700ff087b82 */ /* 0x000e220000000800 */
[----:B------:R-:W1:Y:S01]  /*0970*/  S2R R9, SR_TID.X ;  /* 0x0000000000097919 */ /* 0x000e620000002100 */
[----:B------:R-:W-:Y:S01]  /*0980*/  IMAD.MOV.U32 R18, RZ, RZ, RZ ;  /* 0x000000ffff127224 */ /* 0x000fe200078e00ff */
[----:B0-----:R-:W-:-:S13]  /*0990*/  ISETP.GE.AND P0, PT, R8, 0x1, PT ;  /* 0x000000010800780c */ /* 0x001fda0003f06270 */
[----:B-1----:R-:W-:Y:S05]  /*09a0*/  @!P0 BRA `(.L_x_6) ;  /* 0x0000000800f88947 */ /* 0x002fea0003800000 */
[C---:B------:R-:W-:Y:S01]  /*09b0*/  ISETP.GE.U32.AND P1, PT, R8.reuse, 0x8, PT ;  /* 0x000000080800780c */ /* 0x040fe20003f26070 */
[----:B------:R-:W-:Y:S01]  /*09c0*/  HFMA2 R18, -RZ, RZ, 0, 0 ;  /* 0x00000000ff127431 */ /* 0x000fe200000001ff */
[----:B------:R-:W-:Y:S02]  /*09d0*/  LOP3.LUT R24, R8, 0x7, RZ, 0xc0, !PT ;  /* 0x0000000708187812 */ /* 0x000fe400078ec0ff */
[----:B------:R-:W-:Y:S02]  /*09e0*/  MOV R11, RZ ;  /* 0x000000ff000b7202 */ /* 0x000fe40000000f00 */
[----:B------:R-:W-:-:S07]  /*09f0*/  ISETP.NE.AND P0, PT, R24, RZ, PT ;  /* 0x000000ff1800720c */ /* 0x000fce0003f05270 */
[----:B------:R-:W-:Y:S06]  /*0a00*/  @!P1 BRA `(.L_x_7) ;  /* 0x0000000400709947 */ /* 0x000fec0003800000 */
[----:B------:R-:W-:Y:S02]  /*0a10*/  IADD3 R4, P1, PT, R2, 0x10, RZ ;  /* 0x0000001002047810 */ /* 0x000fe40007f3e0ff */
[----:B------:R-:W-:Y:S02]  /*0a20*/  LOP3.LUT R11, R8, 0x7ffffff8, RZ, 0xc0, !PT ;  /* 0x7ffffff8080b7812 */ /* 0x000fe400078ec0ff */
[----:B------:R-:W-:Y:S02]  /*0a30*/  MOV R18, RZ ;  /* 0x000000ff00127202 */ /* 0x000fe40000000f00 */
[----:B------:R-:W-:Y:S02]  /*0a40*/  IADD3.X R5, PT, PT, RZ, R3, RZ, P1, !PT ;  /* 0x00000003ff057210 */ /* 0x000fe40000ffe4ff */
[----:B------:R-:W-:-:S07]  /*0a50*/  IADD3 R12, PT, PT, -R11, RZ, RZ ;  /* 0x000000ff0b0c7210 */ /* 0x000fce0007ffe1ff */
.L_x_8:
[----:B------:R-:W2:Y:S04]  /*0a60*/  LDG.E R15, desc[UR8][R4.64+-0x10] ;  /* 0xfffff008040f7981 */ /* 0x000ea8000c1e1900 */
[----:B------:R-:W3:Y:S04]  /*0a70*/  LDG.E R17, desc[UR8][R4.64+-0xc] ;  /* 0xfffff40804117981 */ /* 0x000ee8000c1e1900 */
[----:B------:R-:W4:Y:S01]  /*0a80*/  LDG.E R25, desc[UR8][R4.64+-0x8] ;  /* 0xfffff80804197981 */ /* 0x000f22000c1e1900 */
[----:B------:R-:W-:Y:S01]  /*0a90*/  HFMA2 R13, -RZ, RZ, 0.96630859375, -0.0022525787353515625 ;  /* 0x3bbb989dff0d7431 */ /* 0x000fe200000001ff */
[----:B------:R-:W-:-:S02]  /*0aa0*/  MOV R10, 0x437c0000 ;  /* 0x437c0000000a7802 */ /* 0x000fc40000000f00 */
[----:B------:R-:W4:Y:S04]  /*0ab0*/  LDG.E R23, desc[UR8][R4.64+-0x4] ;  /* 0xfffffc0804177981 */ /* 0x000f28000c1e1900 */
[----:B------:R-:W4:Y:S04]  /*0ac0*/  LDG.E R21, desc[UR8][R4.64] ;  /* 0x0000000804157981 */ /* 0x000f28000c1e1900 */
[----:B------:R-:W4:Y:S01]  /*0ad0*/  LDG.E R19, desc[UR8][R4.64+0x4] ;  /* 0x0000040804137981 */ /* 0x000f22000c1e1900 */
[----:B--2--5:R-:W-:-:S04]  /*0ae0*/  FADD R26, R15, -R0 ;  /* 0x800000000f1a7221 */ /* 0x024fc80000000000 */
[----:B------:R-:W-:Y:S01]  /*0af0*/  FFMA.SAT R15, R26, R13, 0.5 ;  /* 0x3f0000001a0f7423 */ /* 0x000fe2000000200d */
[----:B---3--:R-:W-:-:S03]  /*0b00*/  FADD R28, R17, -R0 ;  /* 0x80000000111c7221 */ /* 0x008fc60000000000 */
[----:B------:R-:W-:Y:S01]  /*0b10*/  FFMA.RM R20, R15, R10, 12582913 ;  /* 0x4b4000010f147423 */ /* 0x000fe2000000400a */
[----:B------:R-:W-:-:S03]  /*0b20*/  FFMA.SAT R17, R28, R13, 0.5 ;  /* 0x3f0000001c117423 */ /* 0x000fc6000000200d */
[----:B------:R-:W-:Y:S01]  /*0b30*/  FADD R15, R20, -12583039 ;  /* 0xcb40007f140f7421 */ /* 0x000fe20000000000 */
[-C--:B------:R-:W-:Y:S01]  /*0b40*/  FFMA.RM R16, R17, R10.reuse, 12582913 ;  /* 0x4b40000111107423 */ /* 0x080fe2000000400a */
[----:B----4-:R-:W-:Y:S02]  /*0b50*/  FADD R22, R25, -R0 ;  /* 0x8000000019167221 */ /* 0x010fe40000000000 */
[----:B------:R-:W-:Y:S02]  /*0b60*/  FFMA R15, R26, 1.4426950216293334961, -R15 ;  /* 0x3fb8aa3b1a0f7823 */ /* 0x000fe4000000080f */
[----:B------:R-:W-:Y:S02]  /*0b70*/  FFMA.SAT R17, R22, R13, 0.5 ;  /* 0x3f00000016117423 */ /* 0x000fe4000000200d */
[----:B------:R-:W-:Y:S01]  /*0b80*/  FFMA R26, R26, 1.925963033500011079e-08, R15 ;  /* 0x32a570601a1a7823 */ /* 0x000fe2000000000f */
[----:B------:R-:W-:Y:S01]  /*0b90*/  FADD R15, R16, -12583039 ;  /* 0xcb40007f100f7421 */ /* 0x000fe20000000000 */
[----:B------:R-:W-:-:S02]  /*0ba0*/  FFMA.RM R14, R17, R10, 12582913 ;  /* 0x4b400001110e7423 */ /* 0x000fc4000000400a */
[----:B------:R-:W2:Y:S01]  /*0bb0*/  LDG.E R17, desc[UR8][R4.64+0x8] ;  /* 0x0000080804117981 */ /* 0x000ea2000c1e1900 */
[----:B------:R-:W-:-:S04]  /*0bc0*/  FFMA R15, R28, 1.4426950216293334961, -R15 ;  /* 0x3fb8aa3b1c0f7823 */ /* 0x000fc8000000080f */
[----:B------:R-:W-:Y:S01]  /*0bd0*/  FFMA R28, R28, 1.925963033500011079e-08, R15 ;  /* 0x32a570601c1c7823 */ /* 0x000fe2000000000f */
[----:B------:R-:W-:-:S04]  /*0be0*/  FADD R15, R14, -12583039 ;  /* 0xcb40007f0e0f7421 */ /* 0x000fc80000000000 */
[----:B------:R-:W-:-:S04]  /*0bf0*/  FFMA R15, R22, 1.4426950216293334961, -R15 ;  /* 0x3fb8aa3b160f7823 */ /* 0x000fc8000000080f */
[----:B------:R-:W-:Y:S02]  /*0c00*/  FFMA R25, R22, 1.925963033500011079e-08, R15 ;  /* 0x32a5706016197823 */ /* 0x000fe4000000000f */
[----:B------:R0:W3:Y:S01]  /*0c10*/  LDG.E R15, desc[UR8][R4.64+0xc] ;  /* 0x00000c08040f7981 */ /* 0x0000e2000c1e1900 */
[----:B------:R-:W1:Y:S08]  /*0c20*/  MUFU.EX2 R26, R26 ;  /* 0x0000001a001a7308 */ /* 0x000e700000000800 */
[----:B------:R-:W4:Y:S01]  /*0c30*/  MUFU.EX2 R22, R28 ;  /* 0x0000001c00167308 */ /* 0x000f220000000800 */
[----:B------:R-:W-:Y:S01]  /*0c40*/  SHF.L.U32 R27, R20, 0x17, RZ ;  /* 0x00000017141b7819 */ /* 0x000fe200000006ff */
[----:B------:R-:W-:Y:S01]  /*0c50*/  FADD R20, R23, -R0 ;  /* 0x8000000017147221 */ /* 0x000fe20000000000 */
[----:B------:R-:W-:-:S05]  /*0c60*/  SHF.L.U32 R16, R16, 0x17, RZ ;  /* 0x0000001710107819 */ /* 0x000fca00000006ff */
[----:B------:R-:W0:Y:S01]  /*0c70*/  MUFU.EX2 R25, R25 ;  /* 0x0000001900197308 */ /* 0x000e220000000800 */
[----:B-1----:R-:W-:Y:S01]  /*0c80*/  FFMA R27, R27, R26, R18 ;  /* 0x0000001a1b1b7223 */ /* 0x002fe20000000012 */
[-C--:B------:R-:W-:Y:S01]  /*0c90*/  FFMA.SAT R23, R20, R13.reuse, 0.5 ;  /* 0x3f00000014177423 */ /* 0x080fe2000000200d */
[--C-:B------:R-:W-:Y:S02]  /*0ca0*/  FADD R26, R19, -R0.reuse ;  /* 0x80000000131a7221 */ /* 0x100fe40000000000 */
[----:B----4-:R-:W-:Y:S01]  /*0cb0*/  FFMA R16, R16, R22, R27 ;  /* 0x0000001610107223 */ /* 0x010fe2000000001b */
[----:B------:R-:W-:Y:S01]  /*0cc0*/  FADD R22, R21, -R0 ;  /* 0x8000000015167221 */ /* 0x000fe20000000000 */
[----:B------:R-:W-:Y:S02]  /*0cd0*/  IMAD.SHL.U32 R21, R14, 0x800000, RZ ;  /* 0x008000000e157824 */ /* 0x000fe400078e00ff */
[----:B------:R-:W-:Y:S01]  /*0ce0*/  FFMA.RM R14, R23, R10, 12582913 ;  /* 0x4b400001170e7423 */ /* 0x000fe2000000400a */
[----:B------:R-:W-:Y:S01]  /*0cf0*/  FFMA.SAT R23, R22, R13, 0.5 ;  /* 0x3f00000016177423 */ /* 0x000fe2000000200d */
[----:B0-----:R-:W-:-:S02]  /*0d00*/  FFMA R16, R21, R25, R16 ;  /* 0x0000001915107223 */ /* 0x001fc40000000010 */
[----:B------:R-:W-:Y:S01]  /*0d10*/  FADD R21, R14, -12583039 ;  /* 0xcb40007f0e157421 */ /* 0x000fe20000000000 */
[-C--:B------:R-:W-:Y:S01]  /*0d20*/  FFMA.RM R19, R23, R10.reuse, 12582913 ;  /* 0x4b40000117137423 */ /* 0x080fe2000000400a */
[----:B------:R-:W-:Y:S02]  /*0d30*/  FFMA.SAT R23, R26, R13, 0.5 ;  /* 0x3f0000001a177423 */ /* 0x000fe4000000200d */
[C---:B------:R-:W-:Y:S01]  /*0d40*/  FFMA R21, R20.reuse, 1.4426950216293334961, -R21 ;  /* 0x3fb8aa3b14157823 */ /* 0x040fe20000000815 */
[----:B------:R-:W-:Y:S01]  /*0d50*/  FADD R25, R19, -12583039 ;  /* 0xcb40007f13197421 */ /* 0x000fe20000000000 */
[----:B------:R-:W-:Y:S02]  /*0d60*/  FFMA.RM R18, R23, R10, 12582913 ;  /* 0x4b40000117127423 */ /* 0x000fe4000000400a */
[----:B------:R-:W-:Y:S01]  /*0d70*/  FFMA R23, R20, 1.925963033500011079e-08, R21 ;  /* 0x32a5706014177823 */ /* 0x000fe20000000015 */
[----:B------:R-:W-:Y:S01]  /*0d80*/  FFMA R21, R22, 1.4426950216293334961, -R25 ;  /* 0x3fb8aa3b16157823 */ /* 0x000fe20000000819 */
[----:B------:R-:W-:-:S04]  /*0d90*/  FADD R25, R18, -12583039 ;  /* 0xcb40007f12197421 */ /* 0x000fc80000000000 */
[----:B------:R-:W-:Y:S01]  /*0da0*/  FFMA R25, R26, 1.4426950216293334961, -R25 ;  /* 0x3fb8aa3b1a197823 */ /* 0x000fe20000000819 */
[----:B------:R-:W-:-:S03]  /*0db0*/  FFMA R21, R22, 1.925963033500011079e-08, R21 ;  /* 0x32a5706016157823 */ /* 0x000fc60000000015 */
[----:B------:R-:W-:-:S03]  /*0dc0*/  FFMA R26, R26, 1.925963033500011079e-08, R25 ;  /* 0x32a570601a1a7823 */ /* 0x000fc60000000019 */
[----:B------:R-:W-:Y:S01]  /*0dd0*/  MUFU.EX2 R21, R21 ;  /* 0x0000001500157308 */ /* 0x000fe20000000800 */
[----:B------:R-:W-:Y:S02]  /*0de0*/  IADD3 R12, PT, PT, R12, 0x8, RZ ;  /* 0x000000080c0c7810 */ /* 0x000fe40007ffe0ff */
[----:B------:R-:W-:Y:S02]  /*0df0*/  SHF.L.U32 R19, R19, 0x17, RZ ;  /* 0x0000001713137819 */ /* 0x000fe400000006ff */
[----:B------:R-:W-:Y:S02]  /*0e00*/  ISETP.NE.AND P1, PT, R12, RZ, PT ;  /* 0x000000ff0c00720c */ /* 0x000fe40003f25270 */
[----:B------:R-:W-:-:S04]  /*0e10*/  IADD3 R4, P2, PT, R4, 0x20, RZ ;  /* 0x0000002004047810 */ /* 0x000fc80007f5e0ff */
[----:B------:R-:W-:Y:S01]  /*0e20*/  IADD3.X R5, PT, PT, RZ, R5, RZ, P2, !PT ;  /* 0x00000005ff057210 */ /* 0x000fe200017fe4ff */
[----:B--2---:R-:W-:-:S04]  /*0e30*/  FADD R20, R17, -R0 ;  /* 0x8000000011147221 */ /* 0x004fc80000000000 */
[-C--:B------:R-:W-:Y:S01]  /*0e40*/  FFMA.SAT R25, R20, R13.reuse, 0.5 ;  /* 0x3f00000014197423 */ /* 0x080fe2000000200d */
[----:B------:R0:W1:Y:S01]  /*0e50*/  MUFU.EX2 R17, R23 ;  /* 0x0000001700117308 */ /* 0x0000620000000800 */
[----:B---3--:R-:W-:Y:S02]  /*0e60*/  FADD R22, R15, -R0 ;  /* 0x800000000f167221 */ /* 0x008fe40000000000 */
[-C--:B------:R-:W-:Y:S02]  /*0e70*/  FFMA.RM R15, R25, R10.reuse, 12582913 ;  /* 0x4b400001190f7423 */ /* 0x080fe4000000400a */
[----:B------:R-:W-:Y:S02]  /*0e80*/  FFMA.SAT R25, R22, R13, 0.5 ;  /* 0x3f00000016197423 */ /* 0x000fe4000000200d */
[----:B------:R-:W-:Y:S02]  /*0e90*/  FADD R13, R15, -12583039 ;  /* 0xcb40007f0f0d7421 */ /* 0x000fe40000000000 */
[----:B------:R-:W-:-:S02]  /*0ea0*/  FFMA.RM R10, R25, R10, 12582913 ;  /* 0x4b400001190a7423 */ /* 0x000fc4000000400a */
[----:B------:R-:W-:Y:S02]  /*0eb0*/  FFMA R25, R20, 1.4426950216293334961, -R13 ;  /* 0x3fb8aa3b14197823 */ /* 0x000fe4000000080d */
[----:B0-----:R-:W-:Y:S02]  /*0ec0*/  FADD R23, R10, -12583039 ;  /* 0xcb40007f0a177421 */ /* 0x001fe40000000000 */
[----:B------:R-:W-:Y:S01]  /*0ed0*/  FFMA R20, R20, 1.925963033500011079e-08, R25 ;  /* 0x32a5706014147823 */ /* 0x000fe20000000019 */
[----:B------:R-:W0:Y:S01]  /*0ee0*/  MUFU.EX2 R13, R26 ;  /* 0x0000001a000d7308 */ /* 0x000e220000000800 */
[----:B------:R-:W-:-:S04]  /*0ef0*/  FFMA R23, R22, 1.4426950216293334961, -R23 ;  /* 0x3fb8aa3b16177823 */ /* 0x000fc80000000817 */
[----:B------:R-:W-:Y:S01]  /*0f00*/  FFMA R22, R22, 1.925963033500011079e-08, R23 ;  /* 0x32a5706016167823 */ /* 0x000fe20000000017 */
[----:B------:R-:W-:Y:S02]  /*0f10*/  SHF.L.U32 R23, R14, 0x17, RZ ;  /* 0x000000170e177819 */ /* 0x000fe400000006ff */
[----:B------:R-:W2:Y:S03]  /*0f20*/  MUFU.EX2 R20, R20 ;  /* 0x0000001400147308 */ /* 0x000ea60000000800 */
[----:B-1----:R-:W-:-:S05]  /*0f30*/  FFMA R16, R23, R17, R16 ;  /* 0x0000001117107223 */ /* 0x002fca0000000010 */
[----:B------:R-:W1:Y:S01]  /*0f40*/  MUFU.EX2 R14, R22 ;  /* 0x00000016000e7308 */ /* 0x000e620000000800 */
[----:B------:R-:W-:Y:S01]  /*0f50*/  SHF.L.U32 R17, R18, 0x17, RZ ;  /* 0x0000001712117819 */ /* 0x000fe200000006ff */
[----:B------:R-:W-:Y:S01]  /*0f60*/  FFMA R16, R19, R21, R16 ;  /* 0x0000001513107223 */ /* 0x000fe20000000010 */
[----:B------:R-:W-:-:S03]  /*0f70*/  SHF.L.U32 R18, R15, 0x17, RZ ;  /* 0x000000170f127819 */ /* 0x000fc600000006ff */
[----:B0-----:R-:W-:Y:S01]  /*0f80*/  FFMA R13, R17, R13, R16 ;  /* 0x0000000d110d7223 */ /* 0x001fe20000000010 */
[----:B------:R-:W-:-:S03]  /*0f90*/  SHF.L.U32 R10, R10, 0x17, RZ ;  /* 0x000000170a0a7819 */ /* 0x000fc600000006ff */
[----:B--2---:R-:W-:-:S04]  /*0fa0*/  FFMA R13, R18, R20, R13 ;  /* 0x00000014120d7223 */ /* 0x004fc8000000000d */
[----:B-1----:R-:W-:Y:S01]  /*0fb0*/  FFMA R18, R10, R14, R13 ;  /* 0x0000000e0a127223 */ /* 0x002fe2000000000d */
[----:B------:R-:W-:Y:S06]  /*0fc0*/  @P1 BRA `(.L_x_8) ;  /* 0xfffffff800a41947 */ /* 0x000fec000383ffff */
.L_x_7:
[----:B------:R-:W-:Y:S05]  /*0fd0*/  @!P0 BRA `(.L_x_6) ;  /* 0x00000004006c8947 */ /* 0x000fea0003800000 */
[----:B------:R-:W-:Y:S02]  /*0fe0*/  ISETP.GE.U32.AND P0, PT, R24, 0x4, PT ;  /* 0x000000041800780c */ /* 0x000fe40003f06070 */
[----:B------:R-:W-:-:S04]  /*0ff0*/  LOP3.LUT R20, R8, 0x3, RZ, 0xc0, !PT ;  /* 0x0000000308147812 */ /* 0x000fc800078ec0ff */
[----:B------:R-:W-:-:S07]  /*1000*/  ISETP.NE.AND P1, PT, R20, RZ, PT ;  /* 0x000000ff1400720c */ /* 0x000fce0003f25270 */
[----:B------:R-:W-:Y:S06]  /*1010*/  @!P0 BRA `(.L_x_9) ;  /* 0x0000000000b08947 */ /* 0x000fec0003800000 */
[----:B------:R-:W-:-:S05]  /*1020*/  IMAD.WIDE.U32 R16, R11, 0x4, R2 ;  /* 0x000000040b107825 */ /* 0x000fca00078e0002 */
[----:B------:R-:W2:Y:S04]  /*1030*/  LDG.E R5, desc[UR8][R16.64] ;  /* 0x0000000810057981 */ /* 0x000ea8000c1e1900 */
[----:B------:R-:W3:Y:S04]  /*1040*/  LDG.E R15, desc[UR8][R16.64+0x4] ;  /* 0x00000408100f7981 */ /* 0x000ee8000c1e1900 */
[----:B------:R-:W4:Y:S04]  /*1050*/  LDG.E R13, desc[UR8][R16.64+0x8] ;  /* 0x00000808100d7981 */ /* 0x000f28000c1e1900 */
[----:B------:R-:W4:Y:S01]  /*1060*/  LDG.E R21, desc[UR8][R16.64+0xc] ;  /* 0x00000c0810157981 */ /* 0x000f22000c1e1900 */
[----:B------:R-:W-:Y:S01]  /*1070*/  HFMA2 R4, -RZ, RZ, 0.96630859375, -0.0022525787353515625 ;  /* 0x3bbb989dff047431 */ /* 0x000fe200000001ff */
[----:B------:R-:W-:Y:S01]  /*1080*/  IADD3 R11, PT, PT, R11, 0x4, RZ ;  /* 0x000000040b0b7810 */ /* 0x000fe20007ffe0ff */
[----:B--2--5:R-:W-:Y:S01]  /*1090*/  FADD R19, R5, -R0 ;  /* 0x8000000005137221 */ /* 0x024fe20000000000 */
[----:B------:R-:W-:-:S03]  /*10a0*/  MOV R5, 0x437c0000 ;  /* 0x437c000000057802 */ /* 0x000fc60000000f00 */
[----:B------:R-:W-:Y:S01]  /*10b0*/  FFMA.SAT R10, R19, R4, 0.5 ;  /* 0x3f000000130a7423 */ /* 0x000fe20000002004 */
[----:B---3--:R-:W-:-:S03]  /*10c0*/  FADD R15, R15, -R0 ;  /* 0x800000000f0f7221 */ /* 0x008fc60000000000 */
[-C--:B------:R-:W-:Y:S01]  /*10d0*/  FFMA.RM R10, R10, R5.reuse, 12582913 ;  /* 0x4b4000010a0a7423 */ /* 0x080fe20000004005 */
[--C-:B----4-:R-:W-:Y:S01]  /*10e0*/  FADD R13, R13, -R0.reuse ;  /* 0x800000000d0d7221 */ /* 0x110fe20000000000 */
[-C--:B------:R-:W-:Y:S02]  /*10f0*/  FFMA.SAT R12, R15, R4.reuse, 0.5 ;  /* 0x3f0000000f0c7423 */ /* 0x080fe40000002004 */
[----:B------:R-:W-:Y:S01]  /*1100*/  FADD R14, R10, -12583039 ;  /* 0xcb40007f0a0e7421 */ /* 0x000fe20000000000 */
[-C--:B------:R-:W-:Y:S01]  /*1110*/  FFMA.SAT R22, R13, R4.reuse, 0.5 ;  /* 0x3f0000000d167423 */ /* 0x080fe20000002004 */
[-C--:B------:R-:W-:Y:S01]  /*1120*/  FFMA.RM R12, R12, R5.reuse, 12582913 ;  /* 0x4b4000010c0c7423 */ /* 0x080fe20000004005 */
[----:B------:R-:W-:Y:S01]  /*1130*/  FADD R17, R21, -R0 ;  /* 0x8000000015117221 */ /* 0x000fe20000000000 */
[C---:B------:R-:W-:Y:S02]  /*1140*/  FFMA R14, R19.reuse, 1.4426950216293334961, -R14 ;  /* 0x3fb8aa3b130e7823 */ /* 0x040fe4000000080e */
[C---:B------:R-:W-:Y:S01]  /*1150*/  FADD R16, R12.reuse, -12583039 ;  /* 0xcb40007f0c107421 */ /* 0x040fe20000000000 */
[----:B------:R-:W-:Y:S01]  /*1160*/  SHF.L.U32 R12, R12, 0x17, RZ ;  /* 0x000000170c0c7819 */ /* 0x000fe200000006ff */
[----:B------:R-:W-:Y:S01]  /*1170*/  FFMA R19, R19, 1.925963033500011079e-08, R14 ;  /* 0x32a5706013137823 */ /* 0x000fe2000000000e */
[----:B------:R-:W-:Y:S01]  /*1180*/  FFMA.RM R14, R22, R5, 12582913 ;  /* 0x4b400001160e7423 */ /* 0x000fe20000004005 */
[----:B------:R-:W-:Y:S01]  /*1190*/  FFMA.SAT R22, R17, R4, 0.5 ;  /* 0x3f00000011167423 */ /* 0x000fe20000002004 */
[----:B------:R-:W-:-:S02]  /*11a0*/  FFMA R16, R15, 1.4426950216293334961, -R16 ;  /* 0x3fb8aa3b0f107823 */ /* 0x000fc40000000810 */
[----:B------:R-:W-:Y:S01]  /*11b0*/  FADD R4, R14, -12583039 ;  /* 0xcb40007f0e047421 */ /* 0x000fe20000000000 */
[----:B------:R-:W-:Y:S01]  /*11c0*/  FFMA.RM R5, R22, R5, 12582913 ;  /* 0x4b40000116057423 */ /* 0x000fe20000004005 */
[----:B------:R-:W-:Y:S01]  /*11d0*/  FFMA R16, R15, 1.925963033500011079e-08, R16 ;  /* 0x32a570600f107823 */ /* 0x000fe20000000010 */
[----:B------:R-:W0:Y:S01]  /*11e0*/  MUFU.EX2 R19, R19 ;  /* 0x0000001300137308 */ /* 0x000e220000000800 */
[----:B------:R-:W-:Y:S01]  /*11f0*/  FFMA R4, R13, 1.4426950216293334961, -R4 ;  /* 0x3fb8aa3b0d047823 */ /* 0x000fe20000000804 */
[----:B------:R-:W-:Y:S01]  /*1200*/  FADD R22, R5, -12583039 ;  /* 0xcb40007f05167421 */ /* 0x000fe20000000000 */
[----:B------:R-:W-:Y:S02]  /*1210*/  SHF.L.U32 R15, R14, 0x17, RZ ;  /* 0x000000170e0f7819 */ /* 0x000fe400000006ff */
[----:B------:R-:W-:Y:S01]  /*1220*/  FFMA R4, R13, 1.925963033500011079e-08, R4 ;  /* 0x32a570600d047823 */ /* 0x000fe20000000004 */
[----:B------:R-:W-:Y:S01]  /*1230*/  FFMA R22, R17, 1.4426950216293334961, -R22 ;  /* 0x3fb8aa3b11167823 */ /* 0x000fe20000000816 */
[----:B------:R-:W-:Y:S01]  /*1240*/  IMAD.SHL.U32 R13, R10, 0x800000, RZ ;  /* 0x008000000a0d7824 */ /* 0x000fe200078e00ff */
[----:B------:R-:W1:Y:S01]  /*1250*/  MUFU.EX2 R16, R16 ;  /* 0x0000001000107308 */ /* 0x000e620000000800 */
[----:B------:R-:W-:Y:S01]  /*1260*/  SHF.L.U32 R5, R5, 0x17, RZ ;  /* 0x0000001705057819 */ /* 0x000fe200000006ff */
[----:B------:R-:W-:-:S06]  /*1270*/  FFMA R22, R17, 1.925963033500011079e-08, R22 ;  /* 0x32a5706011167823 */ /* 0x000fcc0000000016 */
[----:B------:R-:W2:Y:S01]  /*1280*/  MUFU.EX2 R4, R4 ;  /* 0x0000000400047308 */ /* 0x000ea20000000800 */
[----:B0-----:R-:W-:-:S07]  /*1290*/  FFMA R13, R13, R19, R18 ;  /* 0x000000130d0d7223 */ /* 0x001fce0000000012 */
[----:B------:R-:W0:Y:S01]  /*12a0*/  MUFU.EX2 R22, R22 ;  /* 0x0000001600167308 */ /* 0x000e220000000800 */
[----:B-1----:R-:W-:-:S04]  /*12b0*/  FFMA R12, R12, R16, R13 ;  /* 0x000000100c0c7223 */ /* 0x002fc8000000000d */
[----:B--2---:R-:W-:-:S04]  /*12c0*/  FFMA R12, R15, R4, R12 ;  /* 0x000000040f0c7223 */ /* 0x004fc8000000000c */
[----:B0-----:R-:W-:-:S07]  /*12d0*/  FFMA R18, R5, R22, R12 ;  /* 0x0000001605127223 */ /* 0x001fce000000000c */
.L_x_9:
[----:B------:R-:W-:Y:S05]  /*12e0*/  @!P1 BRA `(.L_x_6) ;  /* 0x0000000000a89947 */ /* 0x000fea0003800000 */
[----:B------:R-:W-:Y:S02]  /*12f0*/  ISETP.NE.AND P0, PT, R20, 0x1, PT ;  /* 0x000000011400780c */ /* 0x000fe40003f05270 */
[----:B------:R-:W-:-:S04]  /*1300*/  LOP3.LUT R8, R8, 0x1, RZ, 0xc0, !PT ;  /* 0x0000000108087812 */ /* 0x000fc800078ec0ff */
[----:B------:R-:W-:-:S07]  /*1310*/  ISETP.NE.U32.AND P1, PT, R8, 0x1, PT ;  /* 0x000000010800780c */ /* 0x000fce0003f25070 */
[----:B------:R-:W-:Y:S06]  /*1320*/  @!P0 BRA `(.L_x_10) ;  /* 0x0000000000608947 */ /* 0x000fec0003800000 */
[----:B------:R-:W-:-:S05]  /*1330*/  IMAD.WIDE.U32 R4, R11, 0x4, R2 ;  /* 0x000000040b047825 */ /* 0x000fca00078e0002 */
[----:B------:R-:W2:Y:S04]  /*1340*/  LDG.E R13, desc[UR8][R4.64] ;  /* 0x00000008040d7981 */ /* 0x000ea8000c1e1900 */
[----:B------:R-:W3:Y:S01]  /*1350*/  LDG.E R17, desc[UR8][R4.64+0x4] ;  /* 0x0000040804117981 */ /* 0x000ee2000c1e1900 */
[----:B------:R-:W-:Y:S01]  /*1360*/  HFMA2 R8, -RZ, RZ, 0.96630859375, -0.0022525787353515625 ;  /* 0x3bbb989dff087431 */ /* 0x000fe200000001ff */
[----:B------:R-:W-:Y:S02]  /*1370*/  MOV R15, 0x437c0000 ;  /* 0x437c0000000f7802 */ /* 0x000fe40000000f00 */
[----:B------:R-:W-:Y:S01]  /*1380*/  IADD3 R11, PT, PT, R11, 0x2, RZ ;  /* 0x000000020b0b7810 */ /* 0x000fe20007ffe0ff */
[----:B--2--5:R-:W-:-:S04]  /*1390*/  FADD R13, R13, -R0 ;  /* 0x800000000d0d7221 */ /* 0x024fc80000000000 */
[----:B------:R-:W-:Y:S01]  /*13a0*/  FFMA.SAT R10, R13, R8, 0.5 ;  /* 0x3f0000000d0a7423 */ /* 0x000fe20000002008 */
[----:B---3--:R-:W-:-:S03]  /*13b0*/  FADD R17, R17, -R0 ;  /* 0x8000000011117221 */ /* 0x008fc60000000000 */
[----:B------:R-:W-:Y:S01]  /*13c0*/  FFMA.RM R10, R10, R15, 12582913 ;  /* 0x4b4000010a0a7423 */ /* 0x000fe2000000400f */
[----:B------:R-:W-:-:S03]  /*13d0*/  FFMA.SAT R12, R17, R8, 0.5 ;  /* 0x3f000000110c7423 */ /* 0x000fc60000002008 */
[----:B------:R-:W-:Y:S01]  /*13e0*/  FADD R8, R10, -12583039 ;  /* 0xcb40007f0a087421 */ /* 0x000fe20000000000 */
[----:B------:R-:W-:Y:S01]  /*13f0*/  FFMA.RM R12, R12, R15, 12582913 ;  /* 0x4b4000010c0c7423 */ /* 0x000fe2000000400f */
[----:B------:R-:W-:Y:S02]  /*1400*/  SHF.L.U32 R5, R10, 0x17, RZ ;  /* 0x000000170a057819 */ /* 0x000fe400000006ff */
[C---:B------:R-:W-:Y:S01]  /*1410*/  FFMA R8, R13.reuse, 1.4426950216293334961, -R8 ;  /* 0x3fb8aa3b0d087823 */ /* 0x040fe20000000808 */
[C---:B------:R-:W-:Y:S01]  /*1420*/  FADD R4, R12.reuse, -12583039 ;  /* 0xcb40007f0c047421 */ /* 0x040fe20000000000 */
[----:B------:R-:W-:Y:S02]  /*1430*/  SHF.L.U32 R12, R12, 0x17, RZ ;  /* 0x000000170c0c7819 */ /* 0x000fe400000006ff */
[----:B------:R-:W-:Y:S01]  /*1440*/  FFMA R8, R13, 1.925963033500011079e-08, R8 ;  /* 0x32a570600d087823 */ /* 0x000fe20000000008 */
[----:B------:R-:W-:-:S04]  /*1450*/  FFMA R4, R17, 1.4426950216293334961, -R4 ;  /* 0x3fb8aa3b11047823 */ /* 0x000fc80000000804 */
[----:B------:R-:W-:Y:S01]  /*1460*/  FFMA R4, R17, 1.925963033500011079e-08, R4 ;  /* 0x32a5706011047823 */ /* 0x000fe20000000004 */
[----:B------:R-:W0:Y:S08]  /*1470*/  MUFU.EX2 R8, R8 ;  /* 0x0000000800087308 */ /* 0x000e300000000800 */
[----:B------:R-:W1:Y:S01]  /*1480*/  MUFU.EX2 R4, R4 ;  /* 0x0000000400047308 */ /* 0x000e620000000800 */
[----:B0-----:R-:W-:-:S04]  /*1490*/  FFMA R5, R5, R8, R18 ;  /* 0x0000000805057223 */ /* 0x001fc80000000012 */
[----:B-1----:R-:W-:-:S07]  /*14a0*/  FFMA R18, R12, R4, R5 ;  /* 0x000000040c127223 */ /* 0x002fce0000000005 */
.L_x_10:
[----:B------:R-:W-:Y:S05]  /*14b0*/  @P1 BRA `(.L_x_6) ;  /* 0x0000000000341947 */ /* 0x000fea0003800000 */
[----:B------:R-:W-:-:S06]  /*14c0*/  IMAD.WIDE.U32 R4, R11, 0x4, R2 ;  /* 0x000000040b047825 */ /* 0x000fcc00078e0002 */
[----:B------:R-:W2:Y:S01]  /*14d0*/  LDG.E R5, desc[UR8][R4.64] ;  /* 0x0000000804057981 */ /* 0x000ea2000c1e1900 */
[----:B------:R-:W-:Y:S02]  /*14e0*/  HFMA2 R13, -RZ, RZ, 3.7421875, 0 ;  /* 0x437c0000ff0d7431 */ /* 0x000fe400000001ff */
[----:B------:R-:W-:Y:S02]  /*14f0*/  IMAD.MOV.U32 R11, RZ, RZ, 0x3bbb989d ;  /* 0x3bbb989dff0b7424 */ /* 0x000fe400078e00ff */
[----:B--2--5:R-:W-:-:S04]  /*1500*/  FADD R8, R5, -R0 ;  /* 0x8000000005087221 */ /* 0x024fc80000000000 */
[----:B------:R-:W-:-:S04]  /*1510*/  FFMA.SAT R10, R8, R11, 0.5 ;  /* 0x3f000000080a7423 */ /* 0x000fc8000000200b */
[----:B------:R-:W-:-:S04]  /*1520*/  FFMA.RM R10, R10, R13, 12582913 ;  /* 0x4b4000010a0a7423 */ /* 0x000fc8000000400d */
[C---:B------:R-:W-:Y:S01]  /*1530*/  FADD R11, R10.reuse, -12583039 ;  /* 0xcb40007f0a0b7421 */ /* 0x040fe20000000000 */
[----:B------:R-:W-:-:S03]  /*1540*/  SHF.L.U32 R13, R10, 0x17, RZ ;  /* 0x000000170a0d7819 */ /* 0x000fc600000006ff */
[----:B------:R-:W-:-:S04]  /*1550*/  FFMA R11, R8, 1.4426950216293334961, -R11 ;  /* 0x3fb8aa3b080b7823 */ /* 0x000fc8000000080b */
[----:B------:R-:W-:-:S06]  /*1560*/  FFMA R11, R8, 1.925963033500011079e-08, R11 ;  /* 0x32a57060080b7823 */ /* 0x000fcc000000000b */
[----:B------:R-:W0:Y:S02]  /*1570*/  MUFU.EX2 R11, R11 ;  /* 0x0000000b000b7308 */ /* 0x000e240000000800 */
[----:B0-----:R-:W-:-:S07]  /*1580*/  FFMA R18, R13, R11, R18 ;  /* 0x0000000b0d127223 */ /* 0x001fce0000000012 */
.L_x_6:
[----:B-----5:R-:W-:-:S06]  /*1590*/  IMAD.WIDE R2, R7, 0x4, R2 ;  /* 0x0000000407027825 */ /* 0x020fcc00078e0202 */
[----:B------:R0:W2:Y:S01]  /*15a0*/  LDG.E R3, desc[UR8][R2.64] ;  /* 0x0000000802037981 */ /* 0x0000a2000c1e1900 */
[----:B------:R-:W-:Y:S01]  /*15b0*/  FSETP.GEU.AND P0, PT, R18, 1.175494350822287508e-38, PT ;  /* 0x008000001200780b */ /* 0x000fe20003f0e000 */
[----:B------:R-:W1:Y:S01]  /*15c0*/  S2UR UR5, SR_CgaCtaId ;  /* 0x00000000000579c3 */ /* 0x000e620000008800 */
[----:B------:R-:W-:Y:S01]  /*15d0*/  MOV R8, 0x3e055027 ;  /* 0x3e05502700087802 */ /* 0x000fe20000000f00 */
[----:B------:R-:W-:Y:S01]  /*15e0*/  UMOV UR4, 0x400 ;  /* 0x0000040000047882 */ /* 0x000fe20000000000 */
[----:B------:R-:W3:Y:S01]  /*15f0*/  LDCU UR6, c[0x0][0x360] ;  /* 0x00006c00ff0677ac */ /* 0x000ee20008000800 */
[----:B------:R-:W-:Y:S02]  /*1600*/  ISETP.NE.AND P1, PT, R9, RZ, PT ;  /* 0x000000ff0900720c */ /* 0x000fe40003f25270 */
[----:B0-----:R-:W-:-:S06]  /*1610*/  FSEL R2, RZ, -23, P0 ;  /* 0xc1b80000ff027808 */ /* 0x001fcc0000000000 */
[----:B------:R-:W-:-:S05]  /*1620*/  @!P0 FMUL R18, R18, 8388608 ;  /* 0x4b00000012128820 */ /* 0x000fca0000400000 */
[C---:B------:R-:W-:Y:S02]  /*1630*/  IADD3 R4, PT, PT, R18.reuse, -0x3f2aaaab, RZ ;  /* 0xc0d5555512047810 */ /* 0x040fe40007ffe0ff */
[----:B------:R-:W-:Y:S02]  /*1640*/  ISETP.GT.U32.AND P0, PT, R18, 0x7f7fffff, PT ;  /* 0x7f7fffff1200780c */ /* 0x000fe40003f04070 */
[----:B------:R-:W-:Y:S01]  /*1650*/  LOP3.LUT R4, R4, 0xff800000, RZ, 0xc0, !PT ;  /* 0xff80000004047812 */ /* 0x000fe200078ec0ff */
[----:B---3--:R-:W-:Y:S02]  /*1660*/  UISETP.GE.U32.AND UP0, UPT, UR6, 0x2, UPT ;  /* 0x000000020600788c */ /* 0x008fe4000bf06070 */
[----:B-1----:R-:W-:Y:S01]  /*1670*/  ULEA UR4, UR5, UR4, 0x18 ;  /* 0x0000000405047291 */ /* 0x002fe2000f8ec0ff */
[----:B------:R-:W-:-:S05]  /*1680*/  IADD3 R5, PT, PT, R18, -R4, RZ ;  /* 0x8000000412057210 */ /* 0x000fca0007ffe0ff */
[----:B------:R-:W-:Y:S01]  /*1690*/  FADD R7, R5, -1 ;  /* 0xbf80000005077421 */ /* 0x000fe20000000000 */
[----:B------:R-:W-:Y:S02]  /*16a0*/  I2FP.F32.S32 R5, R4 ;  /* 0x0000000400057245 */ /* 0x000fe40000201400 */
[----:B------:R-:W-:Y:S01]  /*16b0*/  MOV R4, 0x7f800000 ;  /* 0x7f80000000047802 */ /* 0x000fe20000000f00 */
[----:B------:R-:W-:Y:S02]  /*16c0*/  FFMA R8, R7, -R8, 0.14084610342979431152 ;  /* 0x3e1039f607087423 */ /* 0x000fe40000000808 */
[----:B------:R-:W-:Y:S02]  /*16d0*/  FFMA R2, R5, 1.1920928955078125e-07, R2 ;  /* 0x3400000005027823 */ /* 0x000fe40000000002 */
[----:B------:R-:W-:-:S04]  /*16e0*/  FFMA R8, R7, R8, -0.12148627638816833496 ;  /* 0xbdf8cdcc07087423 */ /* 0x000fc80000000008 */
[----:B------:R-:W-:-:S04]  /*16f0*/  FFMA R8, R7, R8, 0.13980610668659210205 ;  /* 0x3e0f295507087423 */ /* 0x000fc80000000008 */
[----:B------:R-:W-:-:S04]  /*1700*/  FFMA R8, R7, R8, -0.16684235632419586182 ;  /* 0xbe2ad8b907087423 */ /* 0x000fc80000000008 */
[----:B------:R-:W-:-:S04]  /*1710*/  FFMA R8, R7, R8, 0.20012299716472625732 ;  /* 0x3e4ced0b07087423 */ /* 0x000fc80000000008 */
[----:B------:R-:W-:-:S04]  /*1720*/  FFMA R8, R7, R8, -0.24999669194221496582 ;  /* 0xbe7fff2207087423 */ /* 0x000fc80000000008 */
[----:B------:R-:W-:-:S04]  /*1730*/  FFMA R8, R7, R8, 0.33333182334899902344 ;  /* 0x3eaaaa7807087423 */ /* 0x000fc80000000008 */
[----:B------:R-:W-:-:S04]  /*1740*/  FFMA R8, R7, R8, -0.5 ;  /* 0xbf00000007087423 */ /* 0x000fc80000000008 */
[----:B------:R-:W-:-:S04]  /*1750*/  FMUL R8, R7, R8 ;  /* 0x0000000807087220 */ /* 0x000fc80000400000 */
[----:B------:R-:W-:-:S04]  /*1760*/  FFMA R7, R7, R8, R7 ;  /* 0x0000000807077223 */ /* 0x000fc80000000007 */
[----:B------:R-:W-:Y:S01]  /*1770*/  FFMA R2, R2, 0.69314718246459960938, R7 ;  /* 0x3f31721802027823 */ /* 0x000fe20000000007 */
[C---:B------:R-:W-:Y:S01]  /*1780*/  @P0 FFMA R2, R18.reuse, R4, +INF ;  /* 0x7f80000012020423 */ /* 0x040fe20000000004 */
[----:B------:R-:W-:-:S04]  /*1790*/  FSETP.NEU.AND P0, PT, R18, RZ, PT ;  /* 0x000000ff1200720b */ /* 0x000fc80003f0d000 */
[----:B------:R-:W-:Y:S01]  /*17a0*/  FSEL R2, R2, -INF , P0 ;  /* 0xff80000002027808 */ /* 0x000fe20000000000 */
[----:B--2---:R-:W-:-:S04]  /*17b0*/  FADD R3, R3, -R0 ;  /* 0x8000000003037221 */ /* 0x004fc80000000000 */
[----:B------:R-:W-:Y:S01]  /*17c0*/  FADD R2, -R3, -R2 ;  /* 0x8000000203027221 */ /* 0x000fe20000000100 */
[----:B------:R-:W-:-:S05]  /*17d0*/  LEA R3, R9, UR4, 0x2 ;  /* 0x0000000409037c11 */ /* 0x000fca000f8e10ff */
[----:B------:R0:W-:Y:S01]  /*17e0*/  STS [R3], R2 ;  /* 0x0000000203007388 */ /* 0x0001e20000000800 */
[----:B------:R-:W-:Y:S06]  /*17f0*/  BAR.SYNC.DEFER_BLOCKING 0x0 ;  /* 0x0000000000007b1d */ /* 0x000fec0000010000 */
[----:B------:R-:W-:Y:S05]  /*1800*/  BRA.U !UP0, `(.L_x_11) ;  /* 0x0000000108307547 */ /* 0x000fea000b800000 */
[----:B------:R-:W-:-:S07]  /*1810*/  MOV R0, UR6 ;  /* 0x0000000600007c02 */ /* 0x000fce0008000f00 */
.L_x_12:
[----:B------:R-:W-:-:S04]  /*1820*/  SHF.R.U32.HI R8, RZ, 0x1, R0 ;  /* 0x00000001ff087819 */ /* 0x000fc80000011600 */
[----:B------:R-:W-:-:S13]  /*1830*/  ISETP.GE.U32.AND P0, PT, R9, R8, PT ;  /* 0x000000080900720c */ /* 0x000fda0003f06070 */
[----:B0-----:R-:W-:Y:S01]  /*1840*/  @!P0 LEA R2, R8, R3, 0x2 ;  /* 0x0000000308028211 */ /* 0x001fe200078e10ff */
[----:B------:R-:W-:Y:S05]  /*1850*/  @!P0 LDS R5, [R3] ;  /* 0x0000000003058984 */ /* 0x000fea0000000800 */
[----:B------:R-:W0:Y:S02]  /*1860*/  @!P0 LDS R2, [R2] ;  /* 0x0000000002028984 */ /* 0x000e240000000800 */
[----:B0-----:R-:W-:-:S05]  /*1870*/  @!P0 FADD R4, R2, R5 ;  /* 0x0000000502048221 */ /* 0x001fca0000000000 */
[----:B------:R1:W-:Y:S01]  /*1880*/  @!P0 STS [R3], R4 ;  /* 0x0000000403008388 */ /* 0x0003e20000000800 */
[----:B------:R-:W-:Y:S01]  /*1890*/  BAR.SYNC.DEFER_BLOCKING 0x0 ;  /* 0x0000000000007b1d */ /* 0x000fe20000010000 */
[----:B------:R-:W-:Y:S02]  /*18a0*/  ISETP.GT.U32.AND P0, PT, R0, 0x3, PT ;  /* 0x000000030000780c */ /* 0x000fe40003f04070 */
[----:B------:R-:W-:-:S11]  /*18b0*/  MOV R0, R8 ;  /* 0x0000000800007202 */ /* 0x000fd60000000f00 */
[----:B-1----:R-:W-:Y:S05]  /*18c0*/  @P0 BRA `(.L_x_12) ;  /* 0xfffffffc00d40947 */ /* 0x002fea000383ffff */
.L_x_11:
[----:B------:R-:W-:Y:S05]  /*18d0*/  @P1 EXIT ;  /* 0x000000000000194d */ /* 0x000fea0003800000 */
[----:B------:R-:W1:Y:S01]  /*18e0*/  S2UR UR5, SR_CgaCtaId ;  /* 0x00000000000579c3 */ /* 0x000e620000008800 */
[----:B------:R-:W-:-:S07]  /*18f0*/  UMOV UR4, 0x400 ;  /* 0x0000040000047882 */ /* 0x000fce0000000000 */
[----:B0-----:R-:W0:Y:S01]  /*1900*/  LDC.64 R2, c[0x0][0x390] ;  /* 0x0000e400ff027b82 */ /* 0x001e220000000a00 */
[----:B-1----:R-:W-:Y:S01]  /*1910*/  ULEA UR4, UR5, UR4, 0x18 ;  /* 0x0000000405047291 */ /* 0x002fe2000f8ec0ff */
[----:B0-----:R-:W-:-:S08]  /*1920*/  IMAD.WIDE.U32 R6, R6, 0x4, R2 ;  /* 0x0000000406067825 */ /* 0x001fd000078e0002 */
[----:B------:R-:W0:Y:S04]  /*1930*/  LDS R5, [UR4] ;  /* 0x00000004ff057984 */ /* 0x000e280008000800 */
[----:B0-----:R-:W-:Y:S01]  /*1940*/  STG.E desc[UR8][R6.64], R5 ;  /* 0x0000000506007986 */ /* 0x001fe2000c101908 */
[----:B------:R-:W-:Y:S05]  /*1950*/  EXIT ;  /* 0x000000000000794d */ /* 0x000fea0003800000 */
.L_x_13:
[----:B------:R-:W-:-:S00]  /*1960*/  BRA `(.L_x_13) ;  /* 0xfffffffc00fc7947 */ /* 0x000fc0000383ffff */
[----:B------:R-:W-:-:S00]  /*1970*/  NOP ;  /* 0x0000000000007918 */ /* 0x000fc00000000000 */
        /* <DEDUP_REMOVED lines=8> */
.L_x_14:


//--------------------- .nv.shared._Z12compute_lossPfPiS_ii --------------------------
	.section	.nv.shared._Z12compute_lossPfPiS_ii,"aw",@nobits
	.sectionflags	@""
	.align	16
	.zero		1024


//--------------------- .nv.shared.reserved.0     --------------------------
	.section	.nv.shared.reserved.0,"aw",@nobits
	.weak		__nv_reservedSMEM_offset_0_alias
	.size		__nv_reservedSMEM_offset_0_alias, 0, 64
	.other		__nv_reservedSMEM_offset_0_alias,@"STO_CUDA_RESERVED_SHARED STV_DEFAULT"
__nv_reservedSMEM_offset_0_alias:
	.zero		0
	.zero		64


//--------------------- .nv.constant0._Z12compute_lossPfPiS_ii --------------------------
	.section	.nv.constant0._Z12compute_lossPfPiS_ii,"a",@progbits
	.sectionflags	@""
	.align	4
.nv.constant0._Z12compute_lossPfPiS_ii:
	.zero		928


//--------------------- SYMBOLS --------------------------

	.type		.nv.reservedSmem.offset0,@object
	.size		.nv.reservedSmem.offset0,0x4
	.type		.nv.reservedSmem.cap,@object
	.size		.nv.reservedSmem.cap,0x4
